	.target	sm_90a

	.elftype	@"ET_EXEC"


//--------------------- .note.nv.tkinfo           --------------------------
	.section	.note.nv.tkinfo,"",@"SHT_NOTE"
	.sectionflags	@"SHF_NOTE_NV_TKINFO"
	.tkinfo
        /*0018*/ 	.word	0x00000002
        /*0030*/ 	.string	""
        /*0030*/ 	.string	"ptxas"
        /*0030*/ 	.string	"Cuda compilation tools, release 13.0, V13.0.88"
        /*0030*/ 	.string	"Build cuda_13.0.r13.0/compiler.36424714_0"
        /*0030*/ 	.string	"-arch sm_90a -m 64 "



//--------------------- .note.nv.cuinfo           --------------------------
	.section	.note.nv.cuinfo,"",@"SHT_NOTE"
	.sectionflags	@"SHF_NOTE_NV_CUINFO"
        /*0018*/ 	.short	0x0002
        /*001a*/ 	.short	0x005a
        /*001c*/ 	.short	0x0082
	.zero		2


//--------------------- .nv.info                  --------------------------
	.section	.nv.info,"",@"SHT_CUDA_INFO"
	.align	4


	//----- nvinfo : EIATTR_REGCOUNT
	.align		4
        /*0000*/ 	.byte	0x04, 0x2f
        /*0002*/ 	.short	(.L_15 - .L_14)
	.align		4
.L_14:
        /*0004*/ 	.word	index@(_ZN7cutlass13device_kernelINS_4gemm6kernel13GemmUniversalIN4cute5tupleIJiiiiEEENS1_10collective13CollectiveMmaINS1_34MainloopSm90TmaGmmaWarpSpecializedILi5ENS5_IJNS4_1CILi1EEENSA_ILi2EEESB_EEENS1_32KernelTmaWarpSpecializedPingpongEEENS5_IJNSA_ILi64EEESG_NSA_ILi32EEEEEENS_10tfloat32_tENS5_IJlSB_lEEESJ_SK_NS4_8TiledMMAINS4_8MMA_AtomIJNS4_4SM904GMMA29MMA_64x64x8_F32TF32TF32_SS_TNILNSO_7ScaleInE1ELSQ_1EEEEEENS4_6LayoutINS5_IJSB_SB_SB_EEENS5_IJNSA_ILi0EEESV_SV_EEEEENS5_IJNS4_10UnderscoreESY_SY_EEEEENS4_23SM90_TMA_LOAD_MULTICASTENS4_14ComposedLayoutINS4_7SwizzleILi3ELi4ELi3EEENS4_18smem_ptr_flag_bitsILi32EEENST_INS5_IJNSA_ILi8EEESH_EEENS5_IJSH_SB_EEEEEEEvNS4_8identityENS4_13SM90_TMA_LOADES1B_vS1C_EENS_8epilogue10collective6detail29Sm90TmaWarpSpecializedAdapterINS1G_15DefaultEpilogueISJ_SK_SK_NS1F_6thread17LinearCombinationISJ_Li1EffLNS1K_9ScaleType4KindE0ELNS_15FloatRoundStyleE2ESJ_EENS1_15EpilogueDefaultEEEEEvvEEEEvNT_6ParamsE)
        /*0008*/ 	.word	0x000000a8


	//----- nvinfo : EIATTR_FRAME_SIZE
	.align		4
.L_15:
        /*000c*/ 	.byte	0x04, 0x11
        /*000e*/ 	.short	(.L_17 - .L_16)
	.align		4
.L_16:
        /*0010*/ 	.word	index@(_ZN7cutlass13device_kernelINS_4gemm6kernel13GemmUniversalIN4cute5tupleIJiiiiEEENS1_10collective13CollectiveMmaINS1_34MainloopSm90TmaGmmaWarpSpecializedILi5ENS5_IJNS4_1CILi1EEENSA_ILi2EEESB_EEENS1_32KernelTmaWarpSpecializedPingpongEEENS5_IJNSA_ILi64EEESG_NSA_ILi32EEEEEENS_10tfloat32_tENS5_IJlSB_lEEESJ_SK_NS4_8TiledMMAINS4_8MMA_AtomIJNS4_4SM904GMMA29MMA_64x64x8_F32TF32TF32_SS_TNILNSO_7ScaleInE1ELSQ_1EEEEEENS4_6LayoutINS5_IJSB_SB_SB_EEENS5_IJNSA_ILi0EEESV_SV_EEEEENS5_IJNS4_10UnderscoreESY_SY_EEEEENS4_23SM90_TMA_LOAD_MULTICASTENS4_14ComposedLayoutINS4_7SwizzleILi3ELi4ELi3EEENS4_18smem_ptr_flag_bitsILi32EEENST_INS5_IJNSA_ILi8EEESH_EEENS5_IJSH_SB_EEEEEEEvNS4_8identityENS4_13SM90_TMA_LOADES1B_vS1C_EENS_8epilogue10collective6detail29Sm90TmaWarpSpecializedAdapterINS1G_15DefaultEpilogueISJ_SK_SK_NS1F_6thread17LinearCombinationISJ_Li1EffLNS1K_9ScaleType4KindE0ELNS_15FloatRoundStyleE2ESJ_EENS1_15EpilogueDefaultEEEEEvvEEEEvNT_6ParamsE)
        /*0014*/ 	.word	0x00000008


	//----- nvinfo : EIATTR_MIN_STACK_SIZE
	.align		4
.L_17:
        /*0018*/ 	.byte	0x04, 0x12
        /*001a*/ 	.short	(.L_19 - .L_18)
	.align		4
.L_18:
        /*001c*/ 	.word	index@(_ZN7cutlass13device_kernelINS_4gemm6kernel13GemmUniversalIN4cute5tupleIJiiiiEEENS1_10collective13CollectiveMmaINS1_34MainloopSm90TmaGmmaWarpSpecializedILi5ENS5_IJNS4_1CILi1EEENSA_ILi2EEESB_EEENS1_32KernelTmaWarpSpecializedPingpongEEENS5_IJNSA_ILi64EEESG_NSA_ILi32EEEEEENS_10tfloat32_tENS5_IJlSB_lEEESJ_SK_NS4_8TiledMMAINS4_8MMA_AtomIJNS4_4SM904GMMA29MMA_64x64x8_F32TF32TF32_SS_TNILNSO_7ScaleInE1ELSQ_1EEEEEENS4_6LayoutINS5_IJSB_SB_SB_EEENS5_IJNSA_ILi0EEESV_SV_EEEEENS5_IJNS4_10UnderscoreESY_SY_EEEEENS4_23SM90_TMA_LOAD_MULTICASTENS4_14ComposedLayoutINS4_7SwizzleILi3ELi4ELi3EEENS4_18smem_ptr_flag_bitsILi32EEENST_INS5_IJNSA_ILi8EEESH_EEENS5_IJSH_SB_EEEEEEEvNS4_8identityENS4_13SM90_TMA_LOADES1B_vS1C_EENS_8epilogue10collective6detail29Sm90TmaWarpSpecializedAdapterINS1G_15DefaultEpilogueISJ_SK_SK_NS1F_6thread17LinearCombinationISJ_Li1EffLNS1K_9ScaleType4KindE0ELNS_15FloatRoundStyleE2ESJ_EENS1_15EpilogueDefaultEEEEEvvEEEEvNT_6ParamsE)
        /*0020*/ 	.word	0x00000008
.L_19:


//--------------------- .nv.compat                --------------------------
	.section	.nv.compat,"",@"SHT_CUDA_COMPAT_INFO"
	.align	4
        /*0000*/ 	.byte	0x02, 0x09, 0x01, 0x00, 0x02, 0x02, 0x04, 0x00, 0x02, 0x05, 0x05, 0x00, 0x03, 0x07, 0x01, 0x01
        /*0010*/ 	.byte	0x02, 0x03, 0x01, 0x00, 0x02, 0x06, 0x01, 0x00, 0x04, 0x0b, 0x08, 0x00, 0x00, 0x00, 0x00, 0x00
        /*0020*/ 	.byte	0x00, 0x00, 0x00, 0x00


//--------------------- .nv.info._ZN7cutlass13device_kernelINS_4gemm6kernel13GemmUniversalIN4cute5tupleIJiiiiEEENS1_10collective13CollectiveMmaINS1_34MainloopSm90TmaGmmaWarpSpecializedILi5ENS5_IJNS4_1CILi1EEENSA_ILi2EEESB_EEENS1_32KernelTmaWarpSpecializedPingpongEEENS5_IJNSA_ILi64EEESG_NSA_ILi32EEEEEENS_10tfloat32_tENS5_IJlSB_lEEESJ_SK_NS4_8TiledMMAINS4_8MMA_AtomIJNS4_4SM904GMMA29MMA_64x64x8_F32TF32TF32_SS_TNILNSO_7ScaleInE1ELSQ_1EEEEEENS4_6LayoutINS5_IJSB_SB_SB_EEENS5_IJNSA_ILi0EEESV_SV_EEEEENS5_IJNS4_10UnderscoreESY_SY_EEEEENS4_23SM90_TMA_LOAD_MULTICASTENS4_14ComposedLayoutINS4_7SwizzleILi3ELi4ELi3EEENS4_18smem_ptr_flag_bitsILi32EEENST_INS5_IJNSA_ILi8EEESH_EEENS5_IJSH_SB_EEEEEEEvNS4_8identityENS4_13SM90_TMA_LOADES1B_vS1C_EENS_8epilogue10collective6detail29Sm90TmaWarpSpecializedAdapterINS1G_15DefaultEpilogueISJ_SK_SK_NS1F_6thread17LinearCombinationISJ_Li1EffLNS1K_9ScaleType4KindE0ELNS_15FloatRoundStyleE2ESJ_EENS1_15EpilogueDefaultEEEEEvvEEEEvNT_6ParamsE --------------------------
	.section	.nv.info._ZN7cutlass13device_kernelINS_4gemm6kernel13GemmUniversalIN4cute5tupleIJiiiiEEENS1_10collective13CollectiveMmaINS1_34MainloopSm90TmaGmmaWarpSpecializedILi5ENS5_IJNS4_1CILi1EEENSA_ILi2EEESB_EEENS1_32KernelTmaWarpSpecializedPingpongEEENS5_IJNSA_ILi64EEESG_NSA_ILi32EEEEEENS_10tfloat32_tENS5_IJlSB_lEEESJ_SK_NS4_8TiledMMAINS4_8MMA_AtomIJNS4_4SM904GMMA29MMA_64x64x8_F32TF32TF32_SS_TNILNSO_7ScaleInE1ELSQ_1EEEEEENS4_6LayoutINS5_IJSB_SB_SB_EEENS5_IJNSA_ILi0EEESV_SV_EEEEENS5_IJNS4_10UnderscoreESY_SY_EEEEENS4_23SM90_TMA_LOAD_MULTICASTENS4_14ComposedLayoutINS4_7SwizzleILi3ELi4ELi3EEENS4_18smem_ptr_flag_bitsILi32EEENST_INS5_IJNSA_ILi8EEESH_EEENS5_IJSH_SB_EEEEEEEvNS4_8identityENS4_13SM90_TMA_LOADES1B_vS1C_EENS_8epilogue10collective6detail29Sm90TmaWarpSpecializedAdapterINS1G_15DefaultEpilogueISJ_SK_SK_NS1F_6thread17LinearCombinationISJ_Li1EffLNS1K_9ScaleType4KindE0ELNS_15FloatRoundStyleE2ESJ_EENS1_15EpilogueDefaultEEEEEvvEEEEvNT_6ParamsE,"",@"SHT_CUDA_INFO"
	.sectionflags	@""
	.align	4


	//----- nvinfo : EIATTR_CUDA_API_VERSION
	.align		4
        /*0000*/ 	.byte	0x04, 0x37
        /*0002*/ 	.short	(.L_21 - .L_20)
.L_20:
        /*0004*/ 	.word	0x00000082


	//----- nvinfo : EIATTR_KPARAM_INFO
	.align		4
.L_21:
        /*0008*/ 	.byte	0x04, 0x17
        /*000a*/ 	.short	(.L_23 - .L_22)
.L_22:
        /*000c*/ 	.word	0x00000000
        /*0010*/ 	.short	0x0000
        /*0012*/ 	.short	0x0070
        /*0014*/ 	.byte	0x00, 0xf0, 0x01, 0x10


	//----- nvinfo : EIATTR_SPARSE_MMA_MASK
	.align		4
.L_23:
        /*0018*/ 	.byte	0x03, 0x50
        /*001a*/ 	.short	0x0000


	//----- nvinfo : EIATTR_MAXREG_COUNT
	.align		4
        /*001c*/ 	.byte	0x03, 0x1b
        /*001e*/ 	.short	0x00a8


	//----- nvinfo : EIATTR_NUM_BARRIERS
	.align		4
        /*0020*/ 	.byte	0x02, 0x4c
        /*0022*/ 	.byte	0x01
	.zero		1


	//----- nvinfo : EIATTR_EXTERNS
	.align		4
        /*0024*/ 	.byte	0x04, 0x0f
        /*0026*/ 	.short	(.L_25 - .L_24)


	//   ....[0]....
	.align		4
.L_24:
        /*0028*/ 	.word	index@(__assertfail)


	//----- nvinfo : EIATTR_ANNOTATIONS
	.align		4
.L_25:
        /*002c*/ 	.byte	0x04, 0x55
        /*002e*/ 	.short	(.L_27 - .L_26)


	//   ....[0]....
.L_26:
        /*0030*/ 	.word	0x00000001
        /*0034*/ 	.byte	0x60, 0x0d, 0x00, 0x00, 0x01, 0x00, 0x00, 0x00, 0xd0, 0x44, 0x00, 0x00, 0x01, 0x00, 0x00, 0x00
        /*0044*/ 	.byte	0x50, 0x51, 0x00, 0x00


	//----- nvinfo : EIATTR_MERCURY_ISA_VERSION
	.align		4
.L_27:
        /*0048*/ 	.byte	0x03, 0x5f
        /*004a*/ 	.short	0x0101


	//----- nvinfo : EIATTR_INT_WARP_WIDE_INSTR_OFFSETS
	.align		4
        /*004c*/ 	.byte	0x04, 0x31
        /*004e*/ 	.short	(.L_29 - .L_28)


	//   ....[0]....
.L_28:
        /*0050*/ 	.word	0x000004b0


	//   ....[1]....
        /*0054*/ 	.word	0x000004f0


	//   ....[2]....
        /*0058*/ 	.word	0x00000630


	//   ....[3]....
        /*005c*/ 	.word	0x00000640


	//   ....[4]....
        /*0060*/ 	.word	0x00000660


	//   ....[5]....
        /*0064*/ 	.word	0x00000680


	//   ....[6]....
        /*0068*/ 	.word	0x00000730


	//   ....[7]....
        /*006c*/ 	.word	0x00000780


	//   ....[8]....
        /*0070*/ 	.word	0x00001fd0


	//----- nvinfo : EIATTR_COOP_GROUP_MASK_REGIDS
	.align		4
.L_29:
        /*0074*/ 	.byte	0x04, 0x29
        /*0076*/ 	.short	(.L_31 - .L_30)


	//   ....[0]....
.L_30:
        /*0078*/ 	.word	0xffffffff


	//   ....[1]....
        /*007c*/ 	.word	0xffffffff


	//   ....[2]....
        /*0080*/ 	.word	0xffffffff


	//   ....[3]....
        /*0084*/ 	.word	0xffffffff


	//   ....[4]....
        /*0088*/ 	.word	0xffffffff


	//   ....[5]....
        /*008c*/ 	.word	0xffffffff


	//   ....[6]....
        /*0090*/ 	.word	0xffffffff


	//----- nvinfo : EIATTR_COOP_GROUP_INSTR_OFFSETS
	.align		4
.L_31:
        /*0094*/ 	.byte	0x04, 0x28
        /*0096*/ 	.short	(.L_33 - .L_32)


	//   ....[0]....
.L_32:
        /*0098*/ 	.word	0x00000070


	//   ....[1]....
        /*009c*/ 	.word	0x00000080


	//   ....[2]....
        /*00a0*/ 	.word	0x00000140


	//   ....[3]....
        /*00a4*/ 	.word	0x000002f0


	//   ....[4]....
        /*00a8*/ 	.word	0x00000330


	//   ....[5]....
        /*00ac*/ 	.word	0x000007d0


	//   ....[6]....
        /*00b0*/ 	.word	0x00000900


	//----- nvinfo : EIATTR_REG_RECONFIG
	.align		4
.L_33:
        /*00b4*/ 	.byte	0x01, 0x54
	.zero		2


	//----- nvinfo : EIATTR_SYSCALL_OFFSETS
	.align		4
        /*00b8*/ 	.byte	0x04, 0x46
        /*00ba*/ 	.short	(.L_35 - .L_34)


	//   ....[0]....
.L_34:
        /*00bc*/ 	.word	0x00001810


	//----- nvinfo : EIATTR_MBARRIER_INSTR_OFFSETS
	.align		4
.L_35:
        /*00c0*/ 	.byte	0x04, 0x39
        /*00c2*/ 	.short	(.L_37 - .L_36)


	//   ....[0]....
.L_36:
        /*00c4*/ 	.word	0x00000240
        /*00c8*/ 	.word	0x000000ff
        /*00cc*/ 	.word	0x00000000
        /*00d0*/ 	.short	0x0100
        /*00d2*/ 	.byte	0x08
	.zero		1


	//   ....[1]....
        /*00d4*/ 	.word	0x00000250
        /*00d8*/ 	.word	0x000000ff
        /*00dc*/ 	.word	0x00000028
        /*00e0*/ 	.short	0x0100
        /*00e2*/ 	.byte	0x08
	.zero		1


	//   ....[2]....
        /*00e4*/ 	.word	0x00000260
        /*00e8*/ 	.word	0x000000ff
        /*00ec*/ 	.word	0x00000008
        /*00f0*/ 	.short	0x0100
        /*00f2*/ 	.byte	0x08
	.zero		1


	//   ....[3]....
        /*00f4*/ 	.word	0x00000270
        /*00f8*/ 	.word	0x000000ff
        /*00fc*/ 	.word	0x00000030
        /*0100*/ 	.short	0x0100
        /*0102*/ 	.byte	0x08
	.zero		1


	//   ....[4]....
        /*0104*/ 	.word	0x00000280
        /*0108*/ 	.word	0x000000ff
        /*010c*/ 	.word	0x00000010
        /*0110*/ 	.short	0x0100
        /*0112*/ 	.byte	0x08
	.zero		1


	//   ....[5]....
        /*0114*/ 	.word	0x00000290
        /*0118*/ 	.word	0x000000ff
        /*011c*/ 	.word	0x00000038
        /*0120*/ 	.short	0x0100
        /*0122*/ 	.byte	0x08
	.zero		1


	//   ....[6]....
        /*0124*/ 	.word	0x000002a0
        /*0128*/ 	.word	0x000000ff
        /*012c*/ 	.word	0x00000018
        /*0130*/ 	.short	0x0100
        /*0132*/ 	.byte	0x08
	.zero		1


	//   ....[7]....
        /*0134*/ 	.word	0x000002b0
        /*0138*/ 	.word	0x000000ff
        /*013c*/ 	.word	0x00000040
        /*0140*/ 	.short	0x0100
        /*0142*/ 	.byte	0x08
	.zero		1


	//   ....[8]....
        /*0144*/ 	.word	0x000002c0
        /*0148*/ 	.word	0x000000ff
        /*014c*/ 	.word	0x00000020
        /*0150*/ 	.short	0x0100
        /*0152*/ 	.byte	0x08
	.zero		1


	//   ....[9]....
        /*0154*/ 	.word	0x000002d0
        /*0158*/ 	.word	0x000000ff
        /*015c*/ 	.word	0x00000048
        /*0160*/ 	.short	0x0100
        /*0162*/ 	.byte	0x08
	.zero		1


	//   ....[10]....
        /*0164*/ 	.word	0x000007b0
        /*0168*/ 	.word	0x000000ff
        /*016c*/ 	.word	0x00000080
        /*0170*/ 	.short	0x0100
        /*0172*/ 	.byte	0x08
	.zero		1


	//   ....[11]....
        /*0174*/ 	.word	0x00000850
        /*0178*/ 	.word	0x000000ff
        /*017c*/ 	.word	0x00000088
        /*0180*/ 	.short	0x0100
        /*0182*/ 	.byte	0x08
	.zero		1


	//   ....[12]....
        /*0184*/ 	.word	0x00000880
        /*0188*/ 	.word	0x000000ff
        /*018c*/ 	.word	0x00000060
        /*0190*/ 	.short	0x0100
        /*0192*/ 	.byte	0x09
	.zero		1


	//   ....[13]....
        /*0194*/ 	.word	0x00000890
        /*0198*/ 	.word	0x000000ff
        /*019c*/ 	.word	0x00000068
        /*01a0*/ 	.short	0x0100
        /*01a2*/ 	.byte	0x09
	.zero		1


	//   ....[14]....
        /*01a4*/ 	.word	0x000008a0
        /*01a8*/ 	.word	0x000000ff
        /*01ac*/ 	.word	0x00000070
        /*01b0*/ 	.short	0x0100
        /*01b2*/ 	.byte	0x09
	.zero		1


	//   ....[15]....
        /*01b4*/ 	.word	0x000008b0
        /*01b8*/ 	.word	0x000000ff
        /*01bc*/ 	.word	0x00000078
        /*01c0*/ 	.short	0x0100
        /*01c2*/ 	.byte	0x09
	.zero		1


	//   ....[16]....
        /*01c4*/ 	.word	0x000016f0
        /*01c8*/ 	.word	0x0000003e
        /*01cc*/ 	.word	0x00000000
        /*01d0*/ 	.short	0x010a
        /*01d2*/ 	.byte	0x2a
	.zero		1


	//   ....[17]....
        /*01d4*/ 	.word	0x00001890
        /*01d8*/ 	.word	0x00000003
        /*01dc*/ 	.word	0x00000000
        /*01e0*/ 	.short	0x010a
        /*01e2*/ 	.byte	0x3f
	.zero		1


	//   ....[18]....
        /*01e4*/ 	.word	0x000018d0
        /*01e8*/ 	.word	0x00000003
        /*01ec*/ 	.word	0x00000000
        /*01f0*/ 	.short	0x010a
        /*01f2*/ 	.byte	0x3f
	.zero		1


	//   ....[19]....
        /*01f4*/ 	.word	0x00001bd0
        /*01f8*/ 	.word	0x000000ff
        /*01fc*/ 	.word	0x00000000
        /*0200*/ 	.short	0x010a
        /*0202*/ 	.byte	0x04
	.zero		1


	//   ....[20]....
        /*0204*/ 	.word	0x00001c10
        /*0208*/ 	.word	0x000000ff
        /*020c*/ 	.word	0x00000000
        /*0210*/ 	.short	0x010a
        /*0212*/ 	.byte	0x04
	.zero		1


	//   ....[21]....
        /*0214*/ 	.word	0x00001e70
        /*0218*/ 	.word	0x00000005
        /*021c*/ 	.word	0x00000000
        /*0220*/ 	.short	0x0101
        /*0222*/ 	.byte	0x3f
	.zero		1


	//   ....[22]....
        /*0224*/ 	.word	0x00001f70
        /*0228*/ 	.word	0x0000003f
        /*022c*/ 	.word	0x00000000
        /*0230*/ 	.short	0x0101
        /*0232*/ 	.byte	0x2f
	.zero		1


	//   ....[23]....
        /*0234*/ 	.word	0x00002070
        /*0238*/ 	.word	0x00000003
        /*023c*/ 	.word	0x00000000
        /*0240*/ 	.short	0x0101
        /*0242*/ 	.byte	0x3f
	.zero		1


	//   ....[24]....
        /*0244*/ 	.word	0x00002130
        /*0248*/ 	.word	0x0000003e
        /*024c*/ 	.word	0x00000010
        /*0250*/ 	.short	0x010a
        /*0252*/ 	.byte	0x2a
	.zero		1


	//   ....[25]....
        /*0254*/ 	.word	0x000044f0
        /*0258*/ 	.word	0x00000041
        /*025c*/ 	.word	0x00000000
        /*0260*/ 	.short	0x0101
        /*0262*/ 	.byte	0x2f
	.zero		1


	//   ....[26]....
        /*0264*/ 	.word	0x00004e90
        /*0268*/ 	.word	0x0000000c
        /*026c*/ 	.word	0x00000028
        /*0270*/ 	.short	0x010a
        /*0272*/ 	.byte	0x3f
	.zero		1


	//   ....[27]....
        /*0274*/ 	.word	0x00005260
        /*0278*/ 	.word	0x00000004
        /*027c*/ 	.word	0x00000088
        /*0280*/ 	.short	0x0101
        /*0282*/ 	.byte	0x3f
	.zero		1


	//   ....[28]....
        /*0284*/ 	.word	0x000059e0
        /*0288*/ 	.word	0x00000007
        /*028c*/ 	.word	0x00000000
        /*0290*/ 	.short	0x010a
        /*0292*/ 	.byte	0x3f
	.zero		1


	//   ....[29]....
        /*0294*/ 	.word	0x00005a60
        /*0298*/ 	.word	0x00000009
        /*029c*/ 	.word	0x00000000
        /*02a0*/ 	.short	0x010a
        /*02a2*/ 	.byte	0x3f
	.zero		1


	//   ....[30]....
        /*02a4*/ 	.word	0x00005af0
        /*02a8*/ 	.word	0x00000006
        /*02ac*/ 	.word	0x00000000
        /*02b0*/ 	.short	0x010a
        /*02b2*/ 	.byte	0x3f
	.zero		1


	//   ....[31]....
        /*02b4*/ 	.word	0x00005b80
        /*02b8*/ 	.word	0x00000009
        /*02bc*/ 	.word	0x00000000
        /*02c0*/ 	.short	0x010a
        /*02c2*/ 	.byte	0x3f
	.zero		1


	//   ....[32]....
        /*02c4*/ 	.word	0x00005c10
        /*02c8*/ 	.word	0x00000003
        /*02cc*/ 	.word	0x00000000
        /*02d0*/ 	.short	0x010a
        /*02d2*/ 	.byte	0x3f
	.zero		1


	//   ....[33]....
        /*02d4*/ 	.word	0x00005c70
        /*02d8*/ 	.word	0x00000040
        /*02dc*/ 	.word	0x00000000
        /*02e0*/ 	.short	0x010a
        /*02e2*/ 	.byte	0x3f
	.zero		1


	//   ....[34]....
        /*02e4*/ 	.word	0x00005cc0
        /*02e8*/ 	.word	0x00000003
        /*02ec*/ 	.word	0x00000000
        /*02f0*/ 	.short	0x010a
        /*02f2*/ 	.byte	0x3f
	.zero		1


	//   ....[35]....
        /*02f4*/ 	.word	0x00005d20
        /*02f8*/ 	.word	0x00000005
        /*02fc*/ 	.word	0x00000000
        /*0300*/ 	.short	0x010a
        /*0302*/ 	.byte	0x3f
	.zero		1


	//   ....[36]....
        /*0304*/ 	.word	0x00005d70
        /*0308*/ 	.word	0x00000040
        /*030c*/ 	.word	0x00000010
        /*0310*/ 	.short	0x010a
        /*0312*/ 	.byte	0x3f
	.zero		1


	//   ....[37]....
        /*0314*/ 	.word	0x00005e40
        /*0318*/ 	.word	0x0000000c
        /*031c*/ 	.word	0x00000028
        /*0320*/ 	.short	0x010a
        /*0322*/ 	.byte	0x3f
	.zero		1


	//   ....[38]....
        /*0324*/ 	.word	0x00005f10
        /*0328*/ 	.word	0x00000007
        /*032c*/ 	.word	0x00000000
        /*0330*/ 	.short	0x010a
        /*0332*/ 	.byte	0x3f
	.zero		1


	//   ....[39]....
        /*0334*/ 	.word	0x00005f60
        /*0338*/ 	.word	0x00000009
        /*033c*/ 	.word	0x00000000
        /*0340*/ 	.short	0x010a
        /*0342*/ 	.byte	0x3f
	.zero		1


	//   ....[40]....
        /*0344*/ 	.word	0x00005fb0
        /*0348*/ 	.word	0x00000006
        /*034c*/ 	.word	0x00000000
        /*0350*/ 	.short	0x010a
        /*0352*/ 	.byte	0x3f
	.zero		1


	//   ....[41]....
        /*0354*/ 	.word	0x00006000
        /*0358*/ 	.word	0x00000009
        /*035c*/ 	.word	0x00000000
        /*0360*/ 	.short	0x010a
        /*0362*/ 	.byte	0x3f
	.zero		1


	//----- nvinfo : EIATTR_NUM_MBARRIERS
	.align		4
.L_37:
        /*0364*/ 	.byte	0x03, 0x38
        /*0366*/ 	.short	0x0010


	//----- nvinfo : EIATTR_EXIT_INSTR_OFFSETS
	.align		4
        /*0368*/ 	.byte	0x04, 0x1c
        /*036a*/ 	.short	(.L_39 - .L_38)


	//   ....[0]....
.L_38:
        /*036c*/ 	.word	0x000013a0


	//   ....[1]....
        /*0370*/ 	.word	0x00001400


	//   ....[2]....
        /*0374*/ 	.word	0x00004b80


	//   ....[3]....
        /*0378*/ 	.word	0x00004bb0


	//   ....[4]....
        /*037c*/ 	.word	0x00005c60


	//----- nvinfo : EIATTR_MAX_THREADS
	.align		4
.L_39:
        /*0380*/ 	.byte	0x04, 0x05
        /*0382*/ 	.short	(.L_41 - .L_40)
.L_40:
        /*0384*/ 	.word	0x00000180
        /*0388*/ 	.word	0x00000001
        /*038c*/ 	.word	0x00000001


	//----- nvinfo : EIATTR_CRS_STACK_SIZE
	.align		4
.L_41:
        /*0390*/ 	.byte	0x04, 0x1e
        /*0392*/ 	.short	(.L_43 - .L_42)
.L_42:
        /*0394*/ 	.word	0x00000000


	//----- nvinfo : EIATTR_CBANK_PARAM_SIZE
	.align		4
.L_43:
        /*0398*/ 	.byte	0x03, 0x19
        /*039a*/ 	.short	0x0470


	//----- nvinfo : EIATTR_PARAM_CBANK
	.align		4
        /*039c*/ 	.byte	0x04, 0x0a
        /*039e*/ 	.short	(.L_45 - .L_44)
	.align		4
.L_44:
        /*03a0*/ 	.word	index@(.nv.constant0._ZN7cutlass13device_kernelINS_4gemm6kernel13GemmUniversalIN4cute5tupleIJiiiiEEENS1_10collective13CollectiveMmaINS1_34MainloopSm90TmaGmmaWarpSpecializedILi5ENS5_IJNS4_1CILi1EEENSA_ILi2EEESB_EEENS1_32KernelTmaWarpSpecializedPingpongEEENS5_IJNSA_ILi64EEESG_NSA_ILi32EEEEEENS_10tfloat32_tENS5_IJlSB_lEEESJ_SK_NS4_8TiledMMAINS4_8MMA_AtomIJNS4_4SM904GMMA29MMA_64x64x8_F32TF32TF32_SS_TNILNSO_7ScaleInE1ELSQ_1EEEEEENS4_6LayoutINS5_IJSB_SB_SB_EEENS5_IJNSA_ILi0EEESV_SV_EEEEENS5_IJNS4_10UnderscoreESY_SY_EEEEENS4_23SM90_TMA_LOAD_MULTICASTENS4_14ComposedLayoutINS4_7SwizzleILi3ELi4ELi3EEENS4_18smem_ptr_flag_bitsILi32EEENST_INS5_IJNSA_ILi8EEESH_EEENS5_IJSH_SB_EEEEEEEvNS4_8identityENS4_13SM90_TMA_LOADES1B_vS1C_EENS_8epilogue10collective6detail29Sm90TmaWarpSpecializedAdapterINS1G_15DefaultEpilogueISJ_SK_SK_NS1F_6thread17LinearCombinationISJ_Li1EffLNS1K_9ScaleType4KindE0ELNS_15FloatRoundStyleE2ESJ_EENS1_15EpilogueDefaultEEEEEvvEEEEvNT_6ParamsE)
        /*03a4*/ 	.short	0x0210
        /*03a6*/ 	.short	0x0470


	//----- nvinfo : EIATTR_SW_WAR
	.align		4
.L_45:
        /*03a8*/ 	.byte	0x04, 0x36
        /*03aa*/ 	.short	(.L_47 - .L_46)
.L_46:
        /*03ac*/ 	.word	0x00000008
.L_47:


//--------------------- .nv.callgraph             --------------------------
	.section	.nv.callgraph,"",@"SHT_CUDA_CALLGRAPH"
	.align	4
	.sectionentsize	8
	.align		4
        /*0000*/ 	.word	0x00000000
	.align		4
        /*0004*/ 	.word	0xffffffff
	.align		4
        /*0008*/ 	.word	index@(_ZN7cutlass13device_kernelINS_4gemm6kernel13GemmUniversalIN4cute5tupleIJiiiiEEENS1_10collective13CollectiveMmaINS1_34MainloopSm90TmaGmmaWarpSpecializedILi5ENS5_IJNS4_1CILi1EEENSA_ILi2EEESB_EEENS1_32KernelTmaWarpSpecializedPingpongEEENS5_IJNSA_ILi64EEESG_NSA_ILi32EEEEEENS_10tfloat32_tENS5_IJlSB_lEEESJ_SK_NS4_8TiledMMAINS4_8MMA_AtomIJNS4_4SM904GMMA29MMA_64x64x8_F32TF32TF32_SS_TNILNSO_7ScaleInE1ELSQ_1EEEEEENS4_6LayoutINS5_IJSB_SB_SB_EEENS5_IJNSA_ILi0EEESV_SV_EEEEENS5_IJNS4_10UnderscoreESY_SY_EEEEENS4_23SM90_TMA_LOAD_MULTICASTENS4_14ComposedLayoutINS4_7SwizzleILi3ELi4ELi3EEENS4_18smem_ptr_flag_bitsILi32EEENST_INS5_IJNSA_ILi8EEESH_EEENS5_IJSH_SB_EEEEEEEvNS4_8identityENS4_13SM90_TMA_LOADES1B_vS1C_EENS_8epilogue10collective6detail29Sm90TmaWarpSpecializedAdapterINS1G_15DefaultEpilogueISJ_SK_SK_NS1F_6thread17LinearCombinationISJ_Li1EffLNS1K_9ScaleType4KindE0ELNS_15FloatRoundStyleE2ESJ_EENS1_15EpilogueDefaultEEEEEvvEEEEvNT_6ParamsE)
	.align		4
        /*000c*/ 	.word	index@(__assertfail)
	.align		4
        /*0010*/ 	.word	0x00000000
	.align		4
        /*0014*/ 	.word	0xfffffffe
	.align		4
        /*0018*/ 	.word	0x00000000
	.align		4
        /*001c*/ 	.word	0xfffffffd
	.align		4
        /*0020*/ 	.word	0x00000000
	.align		4
        /*0024*/ 	.word	0xfffffffc


//--------------------- .nv.constant4             --------------------------
	.section	.nv.constant4,"a",@progbits
	.align	8
	.align		8
.nv.constant4:
        /*0000*/ 	.dword	__assertfail
	.align		8
        /*0008*/ 	.dword	__unnamed_1
	.align		8
        /*0010*/ 	.dword	_ZN39_INTERNAL_417f316e_4_k_cu_9e029cf0_62124cuda3std3__45__cpo5beginE
	.align		8
        /*0018*/ 	.dword	_ZN39_INTERNAL_417f316e_4_k_cu_9e029cf0_62124cuda3std3__45__cpo3endE
	.align		8
        /*0020*/ 	.dword	_ZN39_INTERNAL_417f316e_4_k_cu_9e029cf0_62124cuda3std3__45__cpo6cbeginE
	.align		8
        /*0028*/ 	.dword	_ZN39_INTERNAL_417f316e_4_k_cu_9e029cf0_62124cuda3std3__45__cpo4cendE
	.align		8
        /*0030*/ 	.dword	_ZN39_INTERNAL_417f316e_4_k_cu_9e029cf0_62124cuda3std3__441_GLOBAL__N__417f316e_4_k_cu_9e029cf0_62126ignoreE
	.align		8
        /*0038*/ 	.dword	_ZN39_INTERNAL_417f316e_4_k_cu_9e029cf0_62124cuda3std3__419piecewise_constructE
	.align		8
        /*0040*/ 	.dword	_ZN39_INTERNAL_417f316e_4_k_cu_9e029cf0_62124cuda3std3__48in_placeE
	.align		8
        /*0048*/ 	.dword	_ZN39_INTERNAL_417f316e_4_k_cu_9e029cf0_62124cuda3std6ranges3__45__cpo4swapE
	.align		8
        /*0050*/ 	.dword	_ZN39_INTERNAL_417f316e_4_k_cu_9e029cf0_62124cuda3std6ranges3__45__cpo9iter_moveE
	.align		8
        /*0058*/ 	.dword	_ZN39_INTERNAL_417f316e_4_k_cu_9e029cf0_62124cute7productE
	.align		8
        /*0060*/ 	.dword	_ZN39_INTERNAL_417f316e_4_k_cu_9e029cf0_62124cute1_E
	.align		8
        /*0068*/ 	.dword	$str$22
	.align		8
        /*0070*/ 	.dword	$str$23


//--------------------- .text._ZN7cutlass13device_kernelINS_4gemm6kernel13GemmUniversalIN4cute5tupleIJiiiiEEENS1_10collective13CollectiveMmaINS1_34MainloopSm90TmaGmmaWarpSpecializedILi5ENS5_IJNS4_1CILi1EEENSA_ILi2EEESB_EEENS1_32KernelTmaWarpSpecializedPingpongEEENS5_IJNSA_ILi64EEESG_NSA_ILi32EEEEEENS_10tfloat32_tENS5_IJlSB_lEEESJ_SK_NS4_8TiledMMAINS4_8MMA_AtomIJNS4_4SM904GMMA29MMA_64x64x8_F32TF32TF32_SS_TNILNSO_7ScaleInE1ELSQ_1EEEEEENS4_6LayoutINS5_IJSB_SB_SB_EEENS5_IJNSA_ILi0EEESV_SV_EEEEENS5_IJNS4_10UnderscoreESY_SY_EEEEENS4_23SM90_TMA_LOAD_MULTICASTENS4_14ComposedLayoutINS4_7SwizzleILi3ELi4ELi3EEENS4_18smem_ptr_flag_bitsILi32EEENST_INS5_IJNSA_ILi8EEESH_EEENS5_IJSH_SB_EEEEEEEvNS4_8identityENS4_13SM90_TMA_LOADES1B_vS1C_EENS_8epilogue10collective6detail29Sm90TmaWarpSpecializedAdapterINS1G_15DefaultEpilogueISJ_SK_SK_NS1F_6thread17LinearCombinationISJ_Li1EffLNS1K_9ScaleType4KindE0ELNS_15FloatRoundStyleE2ESJ_EENS1_15EpilogueDefaultEEEEEvvEEEEvNT_6ParamsE --------------------------
	.section	.text._ZN7cutlass13device_kernelINS_4gemm6kernel13GemmUniversalIN4cute5tupleIJiiiiEEENS1_10collective13CollectiveMmaINS1_34MainloopSm90TmaGmmaWarpSpecializedILi5ENS5_IJNS4_1CILi1EEENSA_ILi2EEESB_EEENS1_32KernelTmaWarpSpecializedPingpongEEENS5_IJNSA_ILi64EEESG_NSA_ILi32EEEEEENS_10tfloat32_tENS5_IJlSB_lEEESJ_SK_NS4_8TiledMMAINS4_8MMA_AtomIJNS4_4SM904GMMA29MMA_64x64x8_F32TF32TF32_SS_TNILNSO_7ScaleInE1ELSQ_1EEEEEENS4_6LayoutINS5_IJSB_SB_SB_EEENS5_IJNSA_ILi0EEESV_SV_EEEEENS5_IJNS4_10UnderscoreESY_SY_EEEEENS4_23SM90_TMA_LOAD_MULTICASTENS4_14ComposedLayoutINS4_7SwizzleILi3ELi4ELi3EEENS4_18smem_ptr_flag_bitsILi32EEENST_INS5_IJNSA_ILi8EEESH_EEENS5_IJSH_SB_EEEEEEEvNS4_8identityENS4_13SM90_TMA_LOADES1B_vS1C_EENS_8epilogue10collective6detail29Sm90TmaWarpSpecializedAdapterINS1G_15DefaultEpilogueISJ_SK_SK_NS1F_6thread17LinearCombinationISJ_Li1EffLNS1K_9ScaleType4KindE0ELNS_15FloatRoundStyleE2ESJ_EENS1_15EpilogueDefaultEEEEEvvEEEEvNT_6ParamsE,"ax",@progbits
	.align	128
.text._ZN7cutlass13device_kernelINS_4gemm6kernel13GemmUniversalIN4cute5tupleIJiiiiEEENS1_10collective13CollectiveMmaINS1_34MainloopSm90TmaGmmaWarpSpecializedILi5ENS5_IJNS4_1CILi1EEENSA_ILi2EEESB_EEENS1_32KernelTmaWarpSpecializedPingpongEEENS5_IJNSA_ILi64EEESG_NSA_ILi32EEEEEENS_10tfloat32_tENS5_IJlSB_lEEESJ_SK_NS4_8TiledMMAINS4_8MMA_AtomIJNS4_4SM904GMMA29MMA_64x64x8_F32TF32TF32_SS_TNILNSO_7ScaleInE1ELSQ_1EEEEEENS4_6LayoutINS5_IJSB_SB_SB_EEENS5_IJNSA_ILi0EEESV_SV_EEEEENS5_IJNS4_10UnderscoreESY_SY_EEEEENS4_23SM90_TMA_LOAD_MULTICASTENS4_14ComposedLayoutINS4_7SwizzleILi3ELi4ELi3EEENS4_18smem_ptr_flag_bitsILi32EEENST_INS5_IJNSA_ILi8EEESH_EEENS5_IJSH_SB_EEEEEEEvNS4_8identityENS4_13SM90_TMA_LOADES1B_vS1C_EENS_8epilogue10collective6detail29Sm90TmaWarpSpecializedAdapterINS1G_15DefaultEpilogueISJ_SK_SK_NS1F_6thread17LinearCombinationISJ_Li1EffLNS1K_9ScaleType4KindE0ELNS_15FloatRoundStyleE2ESJ_EENS1_15EpilogueDefaultEEEEEvvEEEEvNT_6ParamsE:
        .type           _ZN7cutlass13device_kernelINS_4gemm6kernel13GemmUniversalIN4cute5tupleIJiiiiEEENS1_10collective13CollectiveMmaINS1_34MainloopSm90TmaGmmaWarpSpecializedILi5ENS5_IJNS4_1CILi1EEENSA_ILi2EEESB_EEENS1_32KernelTmaWarpSpecializedPingpongEEENS5_IJNSA_ILi64EEESG_NSA_ILi32EEEEEENS_10tfloat32_tENS5_IJlSB_lEEESJ_SK_NS4_8TiledMMAINS4_8MMA_AtomIJNS4_4SM904GMMA29MMA_64x64x8_F32TF32TF32_SS_TNILNSO_7ScaleInE1ELSQ_1EEEEEENS4_6LayoutINS5_IJSB_SB_SB_EEENS5_IJNSA_ILi0EEESV_SV_EEEEENS5_IJNS4_10UnderscoreESY_SY_EEEEENS4_23SM90_TMA_LOAD_MULTICASTENS4_14ComposedLayoutINS4_7SwizzleILi3ELi4ELi3EEENS4_18smem_ptr_flag_bitsILi32EEENST_INS5_IJNSA_ILi8EEESH_EEENS5_IJSH_SB_EEEEEEEvNS4_8identityENS4_13SM90_TMA_LOADES1B_vS1C_EENS_8epilogue10collective6detail29Sm90TmaWarpSpecializedAdapterINS1G_15DefaultEpilogueISJ_SK_SK_NS1F_6thread17LinearCombinationISJ_Li1EffLNS1K_9ScaleType4KindE0ELNS_15FloatRoundStyleE2ESJ_EENS1_15EpilogueDefaultEEEEEvvEEEEvNT_6ParamsE,@function
        .size           _ZN7cutlass13device_kernelINS_4gemm6kernel13GemmUniversalIN4cute5tupleIJiiiiEEENS1_10collective13CollectiveMmaINS1_34MainloopSm90TmaGmmaWarpSpecializedILi5ENS5_IJNS4_1CILi1EEENSA_ILi2EEESB_EEENS1_32KernelTmaWarpSpecializedPingpongEEENS5_IJNSA_ILi64EEESG_NSA_ILi32EEEEEENS_10tfloat32_tENS5_IJlSB_lEEESJ_SK_NS4_8TiledMMAINS4_8MMA_AtomIJNS4_4SM904GMMA29MMA_64x64x8_F32TF32TF32_SS_TNILNSO_7ScaleInE1ELSQ_1EEEEEENS4_6LayoutINS5_IJSB_SB_SB_EEENS5_IJNSA_ILi0EEESV_SV_EEEEENS5_IJNS4_10UnderscoreESY_SY_EEEEENS4_23SM90_TMA_LOAD_MULTICASTENS4_14ComposedLayoutINS4_7SwizzleILi3ELi4ELi3EEENS4_18smem_ptr_flag_bitsILi32EEENST_INS5_IJNSA_ILi8EEESH_EEENS5_IJSH_SB_EEEEEEEvNS4_8identityENS4_13SM90_TMA_LOADES1B_vS1C_EENS_8epilogue10collective6detail29Sm90TmaWarpSpecializedAdapterINS1G_15DefaultEpilogueISJ_SK_SK_NS1F_6thread17LinearCombinationISJ_Li1EffLNS1K_9ScaleType4KindE0ELNS_15FloatRoundStyleE2ESJ_EENS1_15EpilogueDefaultEEEEEvvEEEEvNT_6ParamsE,(.L_x_139 - _ZN7cutlass13device_kernelINS_4gemm6kernel13GemmUniversalIN4cute5tupleIJiiiiEEENS1_10collective13CollectiveMmaINS1_34MainloopSm90TmaGmmaWarpSpecializedILi5ENS5_IJNS4_1CILi1EEENSA_ILi2EEESB_EEENS1_32KernelTmaWarpSpecializedPingpongEEENS5_IJNSA_ILi64EEESG_NSA_ILi32EEEEEENS_10tfloat32_tENS5_IJlSB_lEEESJ_SK_NS4_8TiledMMAINS4_8MMA_AtomIJNS4_4SM904GMMA29MMA_64x64x8_F32TF32TF32_SS_TNILNSO_7ScaleInE1ELSQ_1EEEEEENS4_6LayoutINS5_IJSB_SB_SB_EEENS5_IJNSA_ILi0EEESV_SV_EEEEENS5_IJNS4_10UnderscoreESY_SY_EEEEENS4_23SM90_TMA_LOAD_MULTICASTENS4_14ComposedLayoutINS4_7SwizzleILi3ELi4ELi3EEENS4_18smem_ptr_flag_bitsILi32EEENST_INS5_IJNSA_ILi8EEESH_EEENS5_IJSH_SB_EEEEEEEvNS4_8identityENS4_13SM90_TMA_LOADES1B_vS1C_EENS_8epilogue10collective6detail29Sm90TmaWarpSpecializedAdapterINS1G_15DefaultEpilogueISJ_SK_SK_NS1F_6thread17LinearCombinationISJ_Li1EffLNS1K_9ScaleType4KindE0ELNS_15FloatRoundStyleE2ESJ_EENS1_15EpilogueDefaultEEEEEvvEEEEvNT_6ParamsE)
        .other          _ZN7cutlass13device_kernelINS_4gemm6kernel13GemmUniversalIN4cute5tupleIJiiiiEEENS1_10collective13CollectiveMmaINS1_34MainloopSm90TmaGmmaWarpSpecializedILi5ENS5_IJNS4_1CILi1EEENSA_ILi2EEESB_EEENS1_32KernelTmaWarpSpecializedPingpongEEENS5_IJNSA_ILi64EEESG_NSA_ILi32EEEEEENS_10tfloat32_tENS5_IJlSB_lEEESJ_SK_NS4_8TiledMMAINS4_8MMA_AtomIJNS4_4SM904GMMA29MMA_64x64x8_F32TF32TF32_SS_TNILNSO_7ScaleInE1ELSQ_1EEEEEENS4_6LayoutINS5_IJSB_SB_SB_EEENS5_IJNSA_ILi0EEESV_SV_EEEEENS5_IJNS4_10UnderscoreESY_SY_EEEEENS4_23SM90_TMA_LOAD_MULTICASTENS4_14ComposedLayoutINS4_7SwizzleILi3ELi4ELi3EEENS4_18smem_ptr_flag_bitsILi32EEENST_INS5_IJNSA_ILi8EEESH_EEENS5_IJSH_SB_EEEEEEEvNS4_8identityENS4_13SM90_TMA_LOADES1B_vS1C_EENS_8epilogue10collective6detail29Sm90TmaWarpSpecializedAdapterINS1G_15DefaultEpilogueISJ_SK_SK_NS1F_6thread17LinearCombinationISJ_Li1EffLNS1K_9ScaleType4KindE0ELNS_15FloatRoundStyleE2ESJ_EENS1_15EpilogueDefaultEEEEEvvEEEEvNT_6ParamsE,@"STO_CUDA_ENTRY STV_DEFAULT"
_ZN7cutlass13device_kernelINS_4gemm6kernel13GemmUniversalIN4cute5tupleIJiiiiEEENS1_10collective13CollectiveMmaINS1_34MainloopSm90TmaGmmaWarpSpecializedILi5ENS5_IJNS4_1CILi1EEENSA_ILi2EEESB_EEENS1_32KernelTmaWarpSpecializedPingpongEEENS5_IJNSA_ILi64EEESG_NSA_ILi32EEEEEENS_10tfloat32_tENS5_IJlSB_lEEESJ_SK_NS4_8TiledMMAINS4_8MMA_AtomIJNS4_4SM904GMMA29MMA_64x64x8_F32TF32TF32_SS_TNILNSO_7ScaleInE1ELSQ_1EEEEEENS4_6LayoutINS5_IJSB_SB_SB_EEENS5_IJNSA_ILi0EEESV_SV_EEEEENS5_IJNS4_10UnderscoreESY_SY_EEEEENS4_23SM90_TMA_LOAD_MULTICASTENS4_14ComposedLayoutINS4_7SwizzleILi3ELi4ELi3EEENS4_18smem_ptr_flag_bitsILi32EEENST_INS5_IJNSA_ILi8EEESH_EEENS5_IJSH_SB_EEEEEEEvNS4_8identityENS4_13SM90_TMA_LOADES1B_vS1C_EENS_8epilogue10collective6detail29Sm90TmaWarpSpecializedAdapterINS1G_15DefaultEpilogueISJ_SK_SK_NS1F_6thread17LinearCombinationISJ_Li1EffLNS1K_9ScaleType4KindE0ELNS_15FloatRoundStyleE2ESJ_EENS1_15EpilogueDefaultEEEEEvvEEEEvNT_6ParamsE:
[----:B------:R-:W0:Y:S02]  /*0000*/  LDC R1, c[0x0][0x28] ;  /* 0x00000a00ff017b82 */ /* 0x000e240000000800 */
[----:B0-----:R-:W-:Y:S01]  /*0010*/  VIADD R1, R1, 0xfffffff8 ;  /* 0xfffffff801017836 */ /* 0x001fe20000000000 */
[----:B------:R-:W0:Y:S01]  /*0020*/  S2R R4, SR_TID.X ;  /* 0x0000000000047919 */ /* 0x000e220000002100 */
[----:B------:R-:W-:Y:S01]  /*0030*/  ELECT P0, URZ, PT ;  /* 0x00000000003f782f */ /* 0x000fe20003800000 */
[----:B------:R-:W-:Y:S01]  /*0040*/  BSSY B0, `(.L_x_0) ;  /* 0x000000f000007945 */ /* 0x000fe20003800000 */
[--C-:B0-----:R-:W-:Y:S02]  /*0050*/  SHF.R.U32.HI R2, RZ, 0x5, R4.reuse ;  /* 0x00000005ff027819 */ /* 0x101fe40000011604 */
[----:B------:R-:W-:-:S03]  /*0060*/  SHF.R.U32.HI R7, RZ, 0x7, R4 ;  /* 0x00000007ff077819 */ /* 0x000fc60000011604 */
[----:B------:R-:W0:Y:S04]  /*0070*/  SHFL.IDX PT, R5, R2, RZ, 0x1f ;  /* 0x00001fff02057589 */ /* 0x000e2800000e0000 */
[----:B------:R1:W2:Y:S01]  /*0080*/  SHFL.IDX PT, R10, R7, RZ, 0x1f ;  /* 0x00001fff070a7589 */ /* 0x0002a200000e0000 */
[----:B0-----:R-:W-:-:S13]  /*0090*/  ISETP.NE.OR P0, PT, R5, RZ, !P0 ;  /* 0x000000ff0500720c */ /* 0x001fda0004705670 */
[----:B-12---:R-:W-:Y:S05]  /*00a0*/  @P0 BRA `(.L_x_1) ;  /* 0x0000000000200947 */ /* 0x006fea0003800000 */
[----:B------:R-:W-:Y:S02]  /*00b0*/  ULDC.64 UR4, c[0x0][0x198] ;  /* 0x0000660000047ab9 */ /* 0x000fe40000000a00 */
[----:B------:R-:W-:Y:S02]  /*00c0*/  UIADD3 UR6, UP0, UR4, 0xf0, URZ ;  /* 0x000000f004067890 */ /* 0x000fe4000ff1e03f */
[----:B------:R-:W-:Y:S02]  /*00d0*/  UIADD3 UR4, UP1, UR4, 0x1f0, URZ ;  /* 0x000001f004047890 */ /* 0x000fe4000ff3e03f */
[----:B------:R-:W-:Y:S02]  /*00e0*/  UIADD3.X UR7, URZ, UR5, URZ, UP0, !UPT ;  /* 0x000000053f077290 */ /* 0x000fe400087fe43f */
[----:B------:R-:W-:-:S07]  /*00f0*/  UIADD3.X UR5, URZ, UR5, URZ, UP1, !UPT ;  /* 0x000000053f057290 */ /* 0x000fce0008ffe43f */
[----:B------:R0:W-:Y:S02]  /*0100*/  UTMACCTL.PF [UR6] ;  /* 0x00000000060079b9 */ /* 0x0001e40008040000 */
[----:B------:R0:W-:Y:S02]  /*0110*/  UTMACCTL.PF [UR4] ;  /* 0x00000000040079b9 */ /* 0x0001e40008040000 */
[----:B0-----:R-:W-:Y:S01]  /*0120*/  NOP ;  /* 0x0000000000007918 */ /* 0x001fe20000000000 */
.L_x_1:
[----:B------:R-:W-:Y:S05]  /*0130*/  BSYNC B0 ;  /* 0x0000000000007941 */ /* 0x000fea0003800000 */
.L_x_0:
[----:B------:R-:W0:Y:S02]  /*0140*/  SHFL.IDX PT, R8, R2, RZ, 0x1f ;  /* 0x00001fff02087589 */ /* 0x000e2400000e0000 */
[----:B0-----:R-:W-:-:S13]  /*0150*/  ISETP.NE.AND P0, PT, R8, RZ, PT ;  /* 0x000000ff0800720c */ /* 0x001fda0003f05270 */
[----:B------:R-:W-:Y:S05]  /*0160*/  @P0 BRA `(.L_x_2) ;  /* 0x0000000000600947 */ /* 0x000fea0003800000 */
[----:B------:R-:W0:Y:S01]  /*0170*/  S2UR UR8, SR_CgaCtaId ;  /* 0x00000000000879c3 */ /* 0x000e220000008800 */
[----:B------:R-:W-:Y:S01]  /*0180*/  UMOV UR4, 0x400 ;  /* 0x0000040000047882 */ /* 0x000fe20000000000 */
[----:B------:R-:W-:Y:S01]  /*0190*/  UMOV UR5, 0x1 ;  /* 0x0000000100057882 */ /* 0x000fe20000000000 */
[----:B------:R-:W-:Y:S01]  /*01a0*/  UMOV UR6, 0x2 ;  /* 0x0000000200067882 */ /* 0x000fe20000000000 */
[----:B------:R-:W-:Y:S01]  /*01b0*/  ELECT P0, URZ, PT ;  /* 0x00000000003f782f */ /* 0x000fe20003800000 */
[----:B------:R-:W-:-:S04]  /*01c0*/  UIADD3 UR6, -UR6, 0x100000, URZ ;  /* 0x0010000006067890 */ /* 0x000fc8000fffe13f */
[----:B------:R-:W-:Y:S02]  /*01d0*/  USHF.L.U32 UR7, UR6, 0xb, URZ ;  /* 0x0000000b06077899 */ /* 0x000fe4000800063f */
[----:B------:R-:W-:Y:S02]  /*01e0*/  USHF.L.U32 UR6, UR6, 0x1, URZ ;  /* 0x0000000106067899 */ /* 0x000fe4000800063f */
[----:B0-----:R-:W-:Y:S02]  /*01f0*/  ULEA UR8, UR8, UR4, 0x18 ;  /* 0x0000000408087291 */ /* 0x001fe4000f8ec03f */
[----:B------:R-:W-:-:S04]  /*0200*/  UIADD3 UR4, -UR5, 0x100000, URZ ;  /* 0x0010000005047890 */ /* 0x000fc8000fffe13f */
[----:B------:R-:W-:Y:S02]  /*0210*/  USHF.L.U32 UR5, UR4, 0xb, URZ ;  /* 0x0000000b04057899 */ /* 0x000fe4000800063f */
[----:B------:R-:W-:Y:S01]  /*0220*/  USHF.L.U32 UR4, UR4, 0x1, URZ ;  /* 0x0000000104047899 */ /* 0x000fe2000800063f */
[----:B------:R-:W0:Y:S11]  /*0230*/  FENCE.VIEW.ASYNC.S ;  /* 0x00000000000073c6 */ /* 0x000e360000000000 */
[----:B0-----:R0:W1:Y:S01]  /*0240*/  SYNCS.EXCH.64 URZ, [UR8], UR4 ;  /* 0x00000004083f75b2 */ /* 0x0010620008000100 */
[----:B------:R0:W2:Y:S01]  /*0250*/  SYNCS.EXCH.64 URZ, [UR8+0x28], UR6 ;  /* 0x00002806083f75b2 */ /* 0x0000a20008000100 */
[----:B------:R0:W3:Y:S01]  /*0260*/  SYNCS.EXCH.64 URZ, [UR8+0x8], UR4 ;  /* 0x00000804083f75b2 */ /* 0x0000e20008000100 */
[----:B------:R0:W4:Y:S01]  /*0270*/  SYNCS.EXCH.64 URZ, [UR8+0x30], UR6 ;  /* 0x00003006083f75b2 */ /* 0x0001220008000100 */
[----:B------:R0:W0:Y:S01]  /*0280*/  SYNCS.EXCH.64 URZ, [UR8+0x10], UR4 ;  /* 0x00001004083f75b2 */ /* 0x0000220008000100 */
[----:B------:R0:W0:Y:S01]  /*0290*/  SYNCS.EXCH.64 URZ, [UR8+0x38], UR6 ;  /* 0x00003806083f75b2 */ /* 0x0000220008000100 */
[----:B------:R0:W0:Y:S01]  /*02a0*/  SYNCS.EXCH.64 URZ, [UR8+0x18], UR4 ;  /* 0x00001804083f75b2 */ /* 0x0000220008000100 */
[----:B------:R0:W0:Y:S01]  /*02b0*/  SYNCS.EXCH.64 URZ, [UR8+0x40], UR6 ;  /* 0x00004006083f75b2 */ /* 0x0000220008000100 */
[----:B------:R0:W0:Y:S01]  /*02c0*/  SYNCS.EXCH.64 URZ, [UR8+0x20], UR4 ;  /* 0x00002004083f75b2 */ /* 0x0000220008000100 */
[----:B------:R0:W0:Y:S01]  /*02d0*/  SYNCS.EXCH.64 URZ, [UR8+0x48], UR6 ;  /* 0x00004806083f75b2 */ /* 0x0000220008000100 */
[----:B------:R-:W-:Y:S01]  /*02e0*/  NOP ;  /* 0x0000000000007918 */ /* 0x000fe20000000000 */
.L_x_2:
[----:B------:R-:W5:Y:S01]  /*02f0*/  SHFL.IDX PT, R11, R2, RZ, 0x1f ;  /* 0x00001fff020b7589 */ /* 0x000f6200000e0000 */
[----:B------:R-:W1:Y:S01]  /*0300*/  S2UR UR12, SR_CTAID.X ;  /* 0x00000000000c79c3 */ /* 0x000e620000002500 */
[----:B------:R-:W-:Y:S02]  /*0310*/  SHF.R.S32.HI R3, RZ, 0x1f, R4 ;  /* 0x0000001fff037819 */ /* 0x000fe40000011404 */
[----:B------:R-:W-:Y:S01]  /*0320*/  ELECT P0, URZ, PT ;  /* 0x00000000003f782f */ /* 0x000fe20003800000 */
[----:B------:R-:W2:Y:S01]  /*0330*/  SHFL.IDX PT, R9, R2, RZ, 0x1f ;  /* 0x00001fff02097589 */ /* 0x000ea200000e0000 */
[----:B------:R-:W-:Y:S02]  /*0340*/  ELECT P1, URZ, PT ;  /* 0x00000000003f782f */ /* 0x000fe40003820000 */
[----:B------:R-:W-:Y:S01]  /*0350*/  LEA.HI R3, R3, R4, RZ, 0x7 ;  /* 0x0000000403037211 */ /* 0x000fe200078f38ff */
[----:B0-----:R-:W-:Y:S01]  /*0360*/  ULDC UR4, c[0x0][0x150] ;  /* 0x0000540000047ab9 */ /* 0x001fe20000000800 */
[----:B------:R-:W0:Y:S01]  /*0370*/  S2R R6, SR_CTAID.Y ;  /* 0x0000000000067919 */ /* 0x000e220000002600 */
[----:B------:R-:W3:Y:S01]  /*0380*/  LDC R21, c[0x0][0x148] ;  /* 0x00005200ff157b82 */ /* 0x000ee20000000800 */
[----:B------:R-:W-:Y:S01]  /*0390*/  LOP3.LUT R3, R3, 0xffffff80, RZ, 0xc0, !PT ;  /* 0xffffff8003037812 */ /* 0x000fe200078ec0ff */
[----:B------:R-:W-:Y:S01]  /*03a0*/  UMOV UR11, 0x80 ;  /* 0x00000080000b7882 */ /* 0x000fe20000000000 */
[----:B------:R-:W-:Y:S01]  /*03b0*/  NOP ;  /* 0x0000000000007918 */ /* 0x000fe20000000000 */
[----:B------:R-:W-:Y:S01]  /*03c0*/  NOP ;  /* 0x0000000000007918 */ /* 0x000fe20000000000 */
[C---:B------:R-:W-:Y:S01]  /*03d0*/  VIADD R35, R10.reuse, 0xffffffff ;  /* 0xffffffff0a237836 */ /* 0x040fe20000000000 */
[----:B------:R-:W-:Y:S01]  /*03e0*/  ISETP.NE.AND P2, PT, R10, RZ, PT ;  /* 0x000000ff0a00720c */ /* 0x000fe20003f45270 */
[----:B------:R-:W-:Y:S01]  /*03f0*/  IMAD.IADD R3, R4, 0x1, -R3 ;  /* 0x0000000104037824 */ /* 0x000fe200078e0a03 */
[----:B------:R-:W4:Y:S02]  /*0400*/  LDC R15, c[0x0][0x140] ;  /* 0x00005000ff0f7b82 */ /* 0x000f240000000800 */
[----:B------:R-:W-:-:S02]  /*0410*/  ISETP.GE.U32.AND P5, PT, R35, 0x2, PT ;  /* 0x000000022300780c */ /* 0x000fc40003fa6070 */
[----:B------:R-:W-:Y:S02]  /*0420*/  SHF.R.S32.HI R0, RZ, 0x1f, R3 ;  /* 0x0000001fff007819 */ /* 0x000fe40000011403 */
[----:B-----5:R-:W-:Y:S02]  /*0430*/  ISETP.NE.OR P0, PT, R11, RZ, !P0 ;  /* 0x000000ff0b00720c */ /* 0x020fe40004705670 */
[----:B------:R-:W5:Y:S01]  /*0440*/  LDC R14, c[0x0][0x144] ;  /* 0x00005100ff0e7b82 */ /* 0x000f620000000800 */
[----:B------:R-:W-:Y:S02]  /*0450*/  SHF.R.S32.HI R11, RZ, 0x1f, R8 ;  /* 0x0000001fff0b7819 */ /* 0x000fe40000011408 */
[----:B--2---:R-:W-:Y:S02]  /*0460*/  ISETP.NE.OR P1, PT, R9, RZ, !P1 ;  /* 0x000000ff0900720c */ /* 0x004fe40004f25670 */
[----:B------:R-:W-:Y:S02]  /*0470*/  LEA.HI R11, R11, R8, RZ, 0x2 ;  /* 0x000000080b0b7211 */ /* 0x000fe400078f10ff */
[----:B-1----:R-:W-:-:S02]  /*0480*/  I2FP.F32.U32 R13, UR12 ;  /* 0x0000000c000d7c45 */ /* 0x002fc40008201000 */
[----:B------:R-:W-:Y:S02]  /*0490*/  LOP3.LUT R11, R11, 0x3ffffffc, RZ, 0xc0, !PT ;  /* 0x3ffffffc0b0b7812 */ /* 0x000fe400078ec0ff */
[----:B------:R-:W-:Y:S01]  /*04a0*/  LEA.HI R2, R0, R3, RZ, 0x3 ;  /* 0x0000000300027211 */ /* 0x000fe200078f18ff */
[----:B------:R-:W-:Y:S01]  /*04b0*/  VOTEU.ALL UP0, P0 ;  /* 0x00000000003f7886 */ /* 0x000fe20000000000 */
[----:B------:R-:W-:Y:S01]  /*04c0*/  FMUL R13, R13, UR4 ;  /* 0x000000040d0d7c20 */ /* 0x000fe20008400000 */
[----:B------:R-:W-:Y:S01]  /*04d0*/  IMAD.IADD R11, R8, 0x1, -R11 ;  /* 0x00000001080b7824 */ /* 0x000fe200078e0a0b */
[----:B0-----:R-:W-:Y:S01]  /*04e0*/  I2FP.F32.U32 R8, R6 ;  /* 0x0000000600087245 */ /* 0x001fe20000201000 */
[----:B------:R-:W-:Y:S01]  /*04f0*/  VOTEU.ALL UP1, P1 ;  /* 0x00000000003f7886 */ /* 0x000fe20000820000 */
[----:B------:R-:W0:Y:S01]  /*0500*/  @!UP0 S2UR UR7, SR_CgaCtaId ;  /* 0x00000000000789c3 */ /* 0x000e220000008800 */
[----:B------:R-:W-:Y:S01]  /*0510*/  ULDC UR4, c[0x0][0x154] ;  /* 0x0000550000047ab9 */ /* 0x000fe20000000800 */
[--C-:B------:R-:W-:Y:S01]  /*0520*/  SHF.R.S32.HI R9, RZ, 0x3, R2.reuse ;  /* 0x00000003ff097819 */ /* 0x100fe20000011402 */
[----:B------:R-:W-:Y:S01]  /*0530*/  FMUL R8, R8, UR4 ;  /* 0x0000000408087c20 */ /* 0x000fe20008400000 */
[----:B------:R-:W-:Y:S01]  /*0540*/  SHF.R.S32.HI R12, RZ, 0x1f, R2 ;  /* 0x0000001fff0c7819 */ /* 0x000fe20000011402 */
[----:B------:R-:W1:Y:S01]  /*0550*/  F2I.U32.TRUNC.NTZ R13, R13 ;  /* 0x0000000d000d7305 */ /* 0x000e62000020f000 */
[----:B------:R-:W-:Y:S01]  /*0560*/  SHF.R.S32.HI R2, RZ, 0x1f, R5 ;  /* 0x0000001fff027819 */ /* 0x000fe20000011405 */
[----:B------:R-:W-:Y:S01]  /*0570*/  UMOV UR4, 0x20 ;  /* 0x0000002000047882 */ /* 0x000fe20000000000 */
[----:B------:R-:W2:Y:S01]  /*0580*/  @!UP1 S2UR UR10, SR_CgaCtaId ;  /* 0x00000000000a99c3 */ /* 0x000ea20000008800 */
[----:B------:R-:W-:Y:S01]  /*0590*/  LEA.HI R12, R12, R9, RZ, 0x2 ;  /* 0x000000090c0c7211 */ /* 0x000fe200078f10ff */
[----:B------:R-:W-:Y:S01]  /*05a0*/  @!UP0 UMOV UR6, 0x400 ;  /* 0x0000040000068882 */ /* 0x000fe20000000000 */
[----:B------:R-:W-:Y:S01]  /*05b0*/  LEA.HI R2, R2, R5, RZ, 0x2 ;  /* 0x0000000502027211 */ /* 0x000fe200078f10ff */
[----:B------:R-:W-:-:S04]  /*05c0*/  @!UP0 UIADD3 UR4, -UR4, 0x100000, URZ ;  /* 0x0010000004048890 */ /* 0x000fc8000fffe13f */
[----:B------:R-:W-:Y:S02]  /*05d0*/  @!UP0 USHF.L.U32 UR5, UR4, 0xb, URZ ;  /* 0x0000000b04058899 */ /* 0x000fe4000800063f */
[----:B------:R-:W-:Y:S01]  /*05e0*/  @!UP0 USHF.L.U32 UR4, UR4, 0x1, URZ ;  /* 0x0000000104048899 */ /* 0x000fe2000800063f */
[----:B------:R-:W3:Y:S01]  /*05f0*/  F2I.U32.TRUNC.NTZ R8, R8 ;  /* 0x0000000800087305 */ /* 0x000ee2000020f000 */
[----:B------:R-:W-:Y:S01]  /*0600*/  LOP3.LUT R12, R12, 0xfffffffc, RZ, 0xc0, !PT ;  /* 0xfffffffc0c0c7812 */ /* 0x000fe200078ec0ff */
[----:B------:R-:W-:Y:S01]  /*0610*/  @!UP1 UMOV UR9, 0x400 ;  /* 0x0000040000099882 */ /* 0x000fe20000000000 */
[----:B------:R-:W-:Y:S01]  /*0620*/  LOP3.LUT R2, R2, 0xfffffffc, RZ, 0xc0, !PT ;  /* 0xfffffffc02027812 */ /* 0x000fe200078ec0ff */
[----:B------:R-:W-:Y:S01]  /*0630*/  VOTEU.ALL UP2, P1 ;  /* 0x00000000003f7886 */ /* 0x000fe20000840000 */
[----:B------:R-:W-:Y:S01]  /*0640*/  VOTEU.ALL UP3, P1 ;  /* 0x00000000003f7886 */ /* 0x000fe20000860000 */
[----:B------:R-:W-:Y:S01]  /*0650*/  IMAD.IADD R12, R9, 0x1, -R12 ;  /* 0x00000001090c7824 */ /* 0x000fe200078e0a0c */
[----:B------:R-:W-:Y:S01]  /*0660*/  VOTEU.ALL UP4, P1 ;  /* 0x00000000003f7886 */ /* 0x000fe20000880000 */
[----:B------:R-:W-:Y:S01]  /*0670*/  IMAD.IADD R5, R5, 0x1, -R2 ;  /* 0x0000000105057824 */ /* 0x000fe200078e0a02 */
[----:B------:R-:W-:Y:S01]  /*0680*/  VOTEU.ALL UP5, P1 ;  /* 0x00000000003f7886 */ /* 0x000fe200008a0000 */
[----:B------:R-:W-:Y:S01]  /*0690*/  IMAD R11, R11, 0x4, R12 ;  /* 0x000000040b0b7824 */ /* 0x000fe200078e020c */
[----:B0-----:R-:W-:Y:S01]  /*06a0*/  @!UP0 ULEA UR8, UR7, UR6, 0x18 ;  /* 0x0000000607088291 */ /* 0x001fe2000f8ec03f */
[----:B-1----:R-:W-:Y:S01]  /*06b0*/  IMAD.MOV R13, RZ, RZ, -R13 ;  /* 0x000000ffff0d7224 */ /* 0x002fe200078e0a0d */
[----:B------:R-:W-:-:S04]  /*06c0*/  @!UP1 UIADD3 UR6, -UR11, 0x100000, URZ ;  /* 0x001000000b069890 */ /* 0x000fc8000fffe13f */
[----:B------:R-:W-:Y:S02]  /*06d0*/  @!UP1 USHF.L.U32 UR7, UR6, 0xb, URZ ;  /* 0x0000000b06079899 */ /* 0x000fe4000800063f */
[----:B------:R-:W-:Y:S01]  /*06e0*/  @!UP1 USHF.L.U32 UR6, UR6, 0x1, URZ ;  /* 0x0000000106069899 */ /* 0x000fe2000800063f */
[----:B------:R-:W-:Y:S01]  /*06f0*/  IMAD.SHL.U32 R56, R11, 0x4, RZ ;  /* 0x000000040b387824 */ /* 0x000fe200078e00ff */
[----:B------:R-:W-:Y:S01]  /*0700*/  ISETP.NE.AND P1, PT, R5, 0x3, PT ;  /* 0x000000030500780c */ /* 0x000fe20003f25270 */
[----:B---3--:R-:W-:Y:S01]  /*0710*/  IMAD.MOV R24, RZ, RZ, -R8 ;  /* 0x000000ffff187224 */ /* 0x008fe200078e0a08 */
[----:B----4-:R-:W-:Y:S01]  /*0720*/  ISETP.EQ.U32.AND P3, PT, R15, 0x1, PT ;  /* 0x000000010f00780c */ /* 0x010fe20003f62070 */
[----:B------:R-:W-:Y:S01]  /*0730*/  VOTEU.ALL UP0, P0 ;  /* 0x00000000003f7886 */ /* 0x000fe20000000000 */
[----:B--2---:R-:W-:Y:S01]  /*0740*/  @!UP1 ULEA UR9, UR10, UR9, 0x18 ;  /* 0x000000090a099291 */ /* 0x004fe2000f8ec03f */
[----:B------:R-:W-:Y:S01]  /*0750*/  IMAD R9, R21, R24, R6 ;  /* 0x0000001815097224 */ /* 0x000fe200078e0206 */
[----:B------:R-:W-:Y:S01]  /*0760*/  LOP3.LUT R56, R11, 0xc, R56, 0x78, !PT ;  /* 0x0000000c0b387812 */ /* 0x000fe200078e7838 */
[----:B-----5:R-:W-:Y:S01]  /*0770*/  IMAD R20, R14, R13, UR12 ;  /* 0x0000000c0e147e24 */ /* 0x020fe2000f8e020d */
[----:B------:R-:W-:Y:S01]  /*0780*/  VOTEU.ALL UP1, P0 ;  /* 0x00000000003f7886 */ /* 0x000fe20000020000 */
[----:B------:R-:W-:Y:S01]  /*0790*/  LOP3.LUT P0, RZ, R3, 0x7, RZ, 0xc0, !PT ;  /* 0x0000000703ff7812 */ /* 0x000fe2000780c0ff */
[----:B------:R-:W0:Y:S02]  /*07a0*/  FENCE.VIEW.ASYNC.S ;  /* 0x00000000000073c6 */ /* 0x000e240000000000 */
[----:B0-----:R0:W1:Y:S01]  /*07b0*/  @!UP0 SYNCS.EXCH.64 URZ, [UR8+0x80], UR4 ;  /* 0x00008004083f85b2 */ /* 0x0010620008000100 */
[----:B------:R-:W-:Y:S01]  /*07c0*/  ISETP.NE.AND P4, PT, R9, R56, PT ;  /* 0x000000380900720c */ /* 0x000fe20003f85270 */
[----:B------:R0:W2:Y:S01]  /*07d0*/  SHFL.IDX PT, R14, R7, RZ, 0x1f ;  /* 0x00001fff070e7589 */ /* 0x0000a200000e0000 */
[----:B------:R-:W-:-:S02]  /*07e0*/  ISETP.EQ.OR P1, PT, R5, RZ, !P1 ;  /* 0x000000ff0500720c */ /* 0x000fc40004f22670 */
[----:B------:R-:W-:Y:S02]  /*07f0*/  ISETP.LT.U32.AND P0, PT, R56, 0x2, !P0 ;  /* 0x000000023800780c */ /* 0x000fe40004701070 */
[----:B------:R-:W-:Y:S02]  /*0800*/  ISETP.EQ.OR P4, PT, R20, RZ, !P4 ;  /* 0x000000ff1400720c */ /* 0x000fe40006782670 */
[----:B------:R-:W-:Y:S02]  /*0810*/  ISETP.EQ.AND P1, PT, R10, RZ, P1 ;  /* 0x000000ff0a00720c */ /* 0x000fe40000f22270 */
[----:B------:R-:W-:Y:S02]  /*0820*/  PLOP3.LUT P0, PT, P0, P4, PT, 0x80, 0x0 ;  /* 0x000000000000781c */ /* 0x000fe40000709070 */
[----:B------:R-:W-:Y:S02]  /*0830*/  SEL R16, RZ, 0x1, !P1 ;  /* 0x00000001ff107807 */ /* 0x000fe40004800000 */
[----:B------:R-:W-:Y:S01]  /*0840*/  P2R R67, PR, RZ, 0x1 ;  /* 0x00000001ff437803 */ /* 0x000fe20000000000 */
[----:B------:R0:W3:Y:S01]  /*0850*/  @!UP1 SYNCS.EXCH.64 URZ, [UR8+0x88], UR4 ;  /* 0x00008804083f95b2 */ /* 0x0000e20008000100 */
[----:B------:R-:W-:Y:S01]  /*0860*/  NOP ;  /* 0x0000000000007918 */ /* 0x000fe20000000000 */
[----:B------:R-:W-:Y:S01]  /*0870*/  SEL R16, R16, 0x2, P5 ;  /* 0x0000000210107807 */ /* 0x000fe20002800000 */
[----:B------:R0:W4:Y:S01]  /*0880*/  @!UP2 SYNCS.EXCH.64 URZ, [UR9+0x60], UR6 ;  /* 0x00006006093fa5b2 */ /* 0x0001220008000100 */
[----:B------:R0:W0:Y:S01]  /*0890*/  @!UP3 SYNCS.EXCH.64 URZ, [UR9+0x68], UR6 ;  /* 0x00006806093fb5b2 */ /* 0x0000220008000100 */
[----:B------:R0:W0:Y:S01]  /*08a0*/  @!UP4 SYNCS.EXCH.64 URZ, [UR9+0x70], UR6 ;  /* 0x00007006093fc5b2 */ /* 0x0000220008000100 */
[----:B------:R0:W0:Y:S01]  /*08b0*/  @!UP5 SYNCS.EXCH.64 URZ, [UR9+0x78], UR6 ;  /* 0x00007806093fd5b2 */ /* 0x0000220008000100 */
[----:B------:R-:W-:Y:S01]  /*08c0*/  NOP ;  /* 0x0000000000007918 */ /* 0x000fe20000000000 */
[----:B-1----:R-:W-:Y:S05]  /*08d0*/  @!P3 BRA `(.L_x_3) ;  /* 0x000000000008b947 */ /* 0x002fea0003800000 */
[----:B0--34-:R-:W-:Y:S01]  /*08e0*/  UCGABAR_ARV ;  /* 0x00000000000079c7 */ /* 0x019fe20008000000 */
[----:B------:R-:W-:Y:S05]  /*08f0*/  BRA `(.L_x_4) ;  /* 0x0000000000047947 */ /* 0x000fea0003800000 */
.L_x_3:
[----:B0--34-:R-:W-:Y:S01]  /*0900*/  NOP ;  /* 0x0000000000007918 */ /* 0x019fe20000000000 */
.L_x_4:
[----:B------:R-:W-:Y:S01]  /*0910*/  ULDC.64 UR4, c[0x0][0x598] ;  /* 0x0001660000047ab9 */ /* 0x000fe20000000a00 */
[----:B------:R-:W-:Y:S01]  /*0920*/  ULDC.64 UR36, c[0x0][0x208] ;  /* 0x0000820000247ab9 */ /* 0x000fe20000000a00 */
[----:B------:R-:W-:-:S04]  /*0930*/  ISETP.NE.U32.AND P0, PT, RZ, UR4, PT ;  /* 0x00000004ff007c0c */ /* 0x000fc8000bf05070 */
[----:B------:R-:W-:-:S13]  /*0940*/  ISETP.NE.AND.EX P0, PT, RZ, UR5, PT, P0 ;  /* 0x00000005ff007c0c */ /* 0x000fda000bf05300 */
[----:B------:R-:W-:Y:S05]  /*0950*/  @!P0 BRA `(.L_x_5) ;  /* 0x00000000001c8947 */ /* 0x000fea0003800000 */
[----:B------:R-:W0:Y:S02]  /*0960*/  LDC.64 R8, c[0x0][0x598] ;  /* 0x00016600ff087b82 */ /* 0x000e240000000a00 */
[----:B0-----:R-:W3:Y:S02]  /*0970*/  LDG.E.64 R8, desc[UR36][R8.64] ;  /* 0x0000002408087981 */ /* 0x001ee4000c1e1b00 */
[----:B---3--:R-:W-:-:S04]  /*0980*/  ISETP.NE.U32.AND P0, PT, R8, RZ, PT ;  /* 0x000000ff0800720c */ /* 0x008fc80003f05070 */
[----:B------:R-:W-:-:S13]  /*0990*/  ISETP.NE.AND.EX P0, PT, R9, RZ, PT, P0 ;  /* 0x000000ff0900720c */ /* 0x000fda0003f05300 */
[----:B------:R-:W-:Y:S05]  /*09a0*/  @!P0 BRA `(.L_x_5) ;  /* 0x0000000000088947 */ /* 0x000fea0003800000 */
[----:B------:R0:W5:Y:S01]  /*09b0*/  LD.E R57, desc[UR36][R8.64] ;  /* 0x0000002408397980 */ /* 0x000162000c101900 */
[----:B------:R-:W-:Y:S05]  /*09c0*/  BRA `(.L_x_6) ;  /* 0x0000000000247947 */ /* 0x000fea0003800000 */
.L_x_5:
[----:B------:R-:W-:Y:S02]  /*09d0*/  ULDC.64 UR4, c[0x0][0x588] ;  /* 0x0001620000047ab9 */ /* 0x000fe40000000a00 */
[----:B------:R-:W-:-:S04]  /*09e0*/  ISETP.NE.U32.AND P0, PT, RZ, UR4, PT ;  /* 0x00000004ff007c0c */ /* 0x000fc8000bf05070 */
[----:B------:R-:W-:-:S13]  /*09f0*/  ISETP.NE.AND.EX P0, PT, RZ, UR5, PT, P0 ;  /* 0x00000005ff007c0c */ /* 0x000fda000bf05300 */
[----:B------:R-:W-:Y:S05]  /*0a00*/  @!P0 BRA `(.L_x_7) ;  /* 0x00000000000c8947 */ /* 0x000fea0003800000 */
[----:B------:R-:W0:Y:S02]  /*0a10*/  LDC.64 R8, c[0x0][0x588] ;  /* 0x00016200ff087b82 */ /* 0x000e240000000a00 */
[----:B0-----:R1:W5:Y:S01]  /*0a20*/  LDG.E R57, desc[UR36][R8.64] ;  /* 0x0000002408397981 */ /* 0x001362000c1e1900 */
[----:B------:R-:W-:Y:S05]  /*0a30*/  BRA `(.L_x_6) ;  /* 0x0000000000087947 */ /* 0x000fea0003800000 */
.L_x_7:
[----:B------:R-:W-:Y:S02]  /*0a40*/  ULDC UR4, c[0x0][0x580] ;  /* 0x0001600000047ab9 */ /* 0x000fe40000000800 */
[----:B------:R-:W-:-:S07]  /*0a50*/  IMAD.U32 R57, RZ, RZ, UR4 ;  /* 0x00000004ff397e24 */ /* 0x000fce000f8e00ff */
.L_x_6:
[----:B------:R-:W-:Y:S02]  /*0a60*/  ULDC.64 UR4, c[0x0][0x5a0] ;  /* 0x0001680000047ab9 */ /* 0x000fe40000000a00 */
[----:B------:R-:W-:-:S04]  /*0a70*/  ISETP.NE.U32.AND P0, PT, RZ, UR4, PT ;  /* 0x00000004ff007c0c */ /* 0x000fc8000bf05070 */
[----:B------:R-:W-:-:S13]  /*0a80*/  ISETP.NE.AND.EX P0, PT, RZ, UR5, PT, P0 ;  /* 0x00000005ff007c0c */ /* 0x000fda000bf05300 */
[----:B------:R-:W-:Y:S05]  /*0a90*/  @!P0 BRA `(.L_x_8) ;  /* 0x00000000001c8947 */ /* 0x000fea0003800000 */
[----:B01----:R-:W0:Y:S02]  /*0aa0*/  LDC.64 R8, c[0x0][0x5a0] ;  /* 0x00016800ff087b82 */ /* 0x003e240000000a00 */
[----:B0-----:R-:W3:Y:S02]  /*0ab0*/  LDG.E.64 R8, desc[UR36][R8.64] ;  /* 0x0000002408087981 */ /* 0x001ee4000c1e1b00 */
[----:B---3--:R-:W-:-:S04]  /*0ac0*/  ISETP.NE.U32.AND P0, PT, R8, RZ, PT ;  /* 0x000000ff0800720c */ /* 0x008fc80003f05070 */
[----:B------:R-:W-:-:S13]  /*0ad0*/  ISETP.NE.AND.EX P0, PT, R9, RZ, PT, P0 ;  /* 0x000000ff0900720c */ /* 0x000fda0003f05300 */
[----:B------:R-:W-:Y:S05]  /*0ae0*/  @!P0 BRA `(.L_x_8) ;  /* 0x0000000000088947 */ /* 0x000fea0003800000 */
[----:B------:R0:W5:Y:S01]  /*0af0*/  LD.E R58, desc[UR36][R8.64] ;  /* 0x00000024083a7980 */ /* 0x000162000c101900 */
[----:B------:R-:W-:Y:S05]  /*0b00*/  BRA `(.L_x_9) ;  /* 0x0000000000247947 */ /* 0x000fea0003800000 */
.L_x_8:
[----:B------:R-:W-:Y:S02]  /*0b10*/  ULDC.64 UR4, c[0x0][0x590] ;  /* 0x0001640000047ab9 */ /* 0x000fe40000000a00 */
[----:B------:R-:W-:-:S04]  /*0b20*/  ISETP.NE.U32.AND P0, PT, RZ, UR4, PT ;  /* 0x00000004ff007c0c */ /* 0x000fc8000bf05070 */
[----:B------:R-:W-:-:S13]  /*0b30*/  ISETP.NE.AND.EX P0, PT, RZ, UR5, PT, P0 ;  /* 0x00000005ff007c0c */ /* 0x000fda000bf05300 */
[----:B------:R-:W-:Y:S05]  /*0b40*/  @!P0 BRA `(.L_x_10) ;  /* 0x00000000000c8947 */ /* 0x000fea0003800000 */
[----:B------:R-:W3:Y:S02]  /*0b50*/  LDC.64 R58, c[0x0][0x590] ;  /* 0x00016400ff3a7b82 */ /* 0x000ee40000000a00 */
[----:B---3--:R3:W5:Y:S01]  /*0b60*/  LDG.E R58, desc[UR36][R58.64] ;  /* 0x000000243a3a7981 */ /* 0x008762000c1e1900 */
[----:B------:R-:W-:Y:S05]  /*0b70*/  BRA `(.L_x_9) ;  /* 0x0000000000087947 */ /* 0x000fea0003800000 */
.L_x_10:
[----:B------:R-:W-:Y:S02]  /*0b80*/  ULDC UR4, c[0x0][0x584] ;  /* 0x0001610000047ab9 */ /* 0x000fe40000000800 */
[----:B------:R-:W-:-:S07]  /*0b90*/  IMAD.U32 R58, RZ, RZ, UR4 ;  /* 0x00000004ff3a7e24 */ /* 0x000fce000f8e00ff */
.L_x_9:
[----:B------:R-:W4:Y:S01]  /*0ba0*/  LDC R2, c[0x0][0x65c] ;  /* 0x00019700ff027b82 */ /* 0x000f220000000800 */
[----:B------:R-:W-:Y:S01]  /*0bb0*/  ULDC UR6, c[0x0][0x28c] ;  /* 0x0000a30000067ab9 */ /* 0x000fe20000000800 */
[----:B------:R-:W-:Y:S01]  /*0bc0*/  ISETP.NE.AND P0, PT, R10, 0x2, PT ;  /* 0x000000020a00780c */ /* 0x000fe20003f05270 */
[----:B------:R-:W-:Y:S01]  /*0bd0*/  UIADD3 UR6, UR6, 0x1f, URZ ;  /* 0x0000001f06067890 */ /* 0x000fe2000fffe03f */
[----:B01----:R-:W-:Y:S01]  /*0be0*/  IMAD.U32 R8, RZ, RZ, UR12 ;  /* 0x0000000cff087e24 */ /* 0x003fe2000f8e00ff */
[----:B------:R-:W-:Y:S01]  /*0bf0*/  UMOV UR38, URZ ;  /* 0x0000003f00267c82 */ /* 0x000fe20008000000 */
[----:B------:R-:W-:Y:S01]  /*0c00*/  IMAD.MOV.U32 R9, RZ, RZ, RZ ;  /* 0x000000ffff097224 */ /* 0x000fe200078e00ff */
[----:B------:R-:W-:Y:S01]  /*0c10*/  USHF.R.S32.HI UR7, URZ, 0x1f, UR6 ;  /* 0x0000001f3f077899 */ /* 0x000fe20008011406 */
[----:B------:R-:W-:Y:S01]  /*0c20*/  UMOV UR39, URZ ;  /* 0x0000003f00277c82 */ /* 0x000fe20008000000 */
[----:B------:R-:W-:Y:S02]  /*0c30*/  ULDC.64 UR8, c[0x0][0x650] ;  /* 0x0001940000087ab9 */ /* 0x000fe40000000a00 */
[----:B------:R-:W-:-:S04]  /*0c40*/  ULEA.HI UR7, UR7, UR6, URZ, 0x5 ;  /* 0x0000000607077291 */ /* 0x000fc8000f8f283f */
[----:B------:R-:W-:Y:S01]  /*0c50*/  USHF.R.S32.HI UR40, URZ, 0x5, UR7 ;  /* 0x000000053f287899 */ /* 0x000fe20008011407 */
[----:B----4-:R-:W-:-:S13]  /*0c60*/  ISETP.NE.AND P1, PT, R2, 0x1, PT ;  /* 0x000000010200780c */ /* 0x010fda0003f25270 */
[----:B------:R-:W0:Y:S01]  /*0c70*/  @P1 LDC R19, c[0x0][0x10] ;  /* 0x00000400ff131b82 */ /* 0x000e220000000800 */
[----:B------:R-:W-:Y:S02]  /*0c80*/  @P1 IMAD.MOV.U32 R7, RZ, RZ, RZ ;  /* 0x000000ffff071224 */ /* 0x000fe400078e00ff */
[----:B------:R-:W-:-:S05]  /*0c90*/  @P1 IMAD.MOV.U32 R17, RZ, RZ, RZ ;  /* 0x000000ffff111224 */ /* 0x000fca00078e00ff */
[----:B------:R-:W1:Y:S01]  /*0ca0*/  @!P1 LDC R11, c[0x0][0xc] ;  /* 0x00000300ff0b9b82 */ /* 0x000e620000000800 */
[----:B------:R-:W-:Y:S01]  /*0cb0*/  ULDC UR4, c[0x0][0xc] ;  /* 0x0000030000047ab9 */ /* 0x000fe20000000800 */
[----:B------:R-:W-:Y:S02]  /*0cc0*/  ULDC UR5, c[0x0][0x10] ;  /* 0x0000040000057ab9 */ /* 0x000fe40000000800 */
[----:B------:R-:W-:-:S04]  /*0cd0*/  UIMAD.WIDE.U32 UR4, UR4, UR5, URZ ;  /* 0x00000005040472a5 */ /* 0x000fc8000f8e003f */
[----:B------:R-:W4:Y:S01]  /*0ce0*/  LDC R2, c[0x0][0x14] ;  /* 0x00000500ff027b82 */ /* 0x000f220000000800 */
[----:B0-----:R-:W-:-:S04]  /*0cf0*/  @P1 IMAD.WIDE.U32 R18, R19, UR12, R6 ;  /* 0x0000000c13121c25 */ /* 0x001fc8000f8e0006 */
[----:B------:R-:W-:Y:S02]  /*0d00*/  @P1 IMAD.IADD R17, R19, 0x1, R17 ;  /* 0x0000000113111824 */ /* 0x000fe400078e0211 */
[----:B-1----:R-:W-:-:S04]  /*0d10*/  @!P1 IMAD.WIDE.U32 R8, R6, R11, R8 ;  /* 0x0000000b06089225 */ /* 0x002fc800078e0008 */
[----:B------:R-:W-:Y:S02]  /*0d20*/  @!P1 IMAD.MOV.U32 R18, RZ, RZ, R8 ;  /* 0x000000ffff129224 */ /* 0x000fe400078e0008 */
[----:B------:R-:W-:Y:S02]  /*0d30*/  @!P1 IMAD.MOV.U32 R17, RZ, RZ, R9 ;  /* 0x000000ffff119224 */ /* 0x000fe400078e0009 */
[----:B----4-:R-:W-:-:S04]  /*0d40*/  IMAD.WIDE.U32 R12, R2, UR4, RZ ;  /* 0x00000004020c7c25 */ /* 0x010fc8000f8e00ff */
[----:B------:R-:W-:Y:S01]  /*0d50*/  IMAD R23, R2, UR5, RZ ;  /* 0x0000000502177c24 */ /* 0x000fe2000f8e02ff */
[----:B------:R0:W-:Y:S03]  /*0d60*/  STL.64 [R1], R12 ;  /* 0x0000000c01007387 */ /* 0x0001e60000100a00 */
[----:B------:R-:W-:Y:S01]  /*0d70*/  IMAD.IADD R23, R13, 0x1, R23 ;  /* 0x000000010d177824 */ /* 0x000fe200078e0217 */
[----:B------:R-:W-:Y:S06]  /*0d80*/  @P0 BRA `(.L_x_11) ;  /* 0x0000000000200947 */ /* 0x000fec0003800000 */
[----:B------:R-:W-:Y:S01]  /*0d90*/  UISETP.GE.U32.AND UP0, UPT, UR40, 0x5, UPT ;  /* 0x000000052800788c */ /* 0x000fe2000bf06070 */
[----:B------:R-:W-:Y:S01]  /*0da0*/  IADD3 R18, P0, R18, R12, RZ ;  /* 0x0000000c12127210 */ /* 0x000fe20007f1e0ff */
[----:B------:R-:W-:Y:S01]  /*0db0*/  UIMAD.WIDE.U32 UR4, UR40, -0x33333333, URZ ;  /* 0xcccccccd280478a5 */ /* 0x000fe2000f8e003f */
[----:B------:R-:W-:-:S03]  /*0dc0*/  UMOV UR39, URZ ;  /* 0x0000003f00277c82 */ /* 0x000fc60008000000 */
[----:B------:R-:W-:Y:S01]  /*0dd0*/  USHF.R.U32.HI UR4, URZ, 0x2, UR5 ;  /* 0x000000023f047899 */ /* 0x000fe20008011605 */
[----:B------:R-:W-:-:S03]  /*0de0*/  IMAD.X R17, R23, 0x1, R17, P0 ;  /* 0x0000000117117824 */ /* 0x000fc600000e0611 */
[----:B------:R-:W-:Y:S02]  /*0df0*/  UIMAD UR38, UR4, -0x5, UR40 ;  /* 0xfffffffb042678a4 */ /* 0x000fe4000f8e0228 */
[----:B------:R-:W-:-:S12]  /*0e00*/  @UP0 ULOP3.LUT UR39, UR4, 0x1, URZ, 0xc0, !UPT ;  /* 0x0000000104270892 */ /* 0x000fd8000f8ec03f */
.L_x_11:
[----:B------:R-:W-:Y:S01]  /*0e10*/  ISETP.GE.U32.AND P0, PT, R18, UR8, PT ;  /* 0x0000000812007c0c */ /* 0x000fe2000bf06070 */
[----:B------:R-:W-:Y:S01]  /*0e20*/  IMAD.MOV.U32 R19, RZ, RZ, -0x1 ;  /* 0xffffffffff137424 */ /* 0x000fe200078e00ff */
[----:B------:R-:W-:Y:S01]  /*0e30*/  PRMT R8, RZ, 0x7610, R8 ;  /* 0x00007610ff087816 */ /* 0x000fe20000000008 */
[----:B------:R-:W-:Y:S01]  /*0e40*/  IMAD.MOV.U32 R22, RZ, RZ, -0x1 ;  /* 0xffffffffff167424 */ /* 0x000fe200078e00ff */
[----:B------:R-:W-:Y:S01]  /*0e50*/  ISETP.GE.U32.AND.EX P0, PT, R17, UR9, PT, P0 ;  /* 0x0000000911007c0c */ /* 0x000fe2000bf06100 */
[----:B------:R-:W-:-:S12]  /*0e60*/  IMAD.MOV.U32 R2, RZ, RZ, -0x1 ;  /* 0xffffffffff027424 */ /* 0x000fd800078e00ff */
[----:B------:R-:W-:Y:S05]  /*0e70*/  @P0 BRA `(.L_x_12) ;  /* 0x00000004002c0947 */ /* 0x000fea0003800000 */
[----:B------:R-:W1:Y:S01]  /*0e80*/  LDC.64 R26, c[0x0][0x628] ;  /* 0x00018a00ff1a7b82 */ /* 0x000e620000000a00 */
[----:B------:R-:W-:Y:S02]  /*0e90*/  IMAD.MOV.U32 R8, RZ, RZ, R18 ;  /* 0x000000ffff087224 */ /* 0x000fe400078e0012 */
[----:B------:R-:W-:-:S05]  /*0ea0*/  IMAD.MOV.U32 R9, RZ, RZ, R17 ;  /* 0x000000ffff097224 */ /* 0x000fca00078e0011 */
[----:B------:R-:W4:Y:S08]  /*0eb0*/  LDC R2, c[0x0][0x630] ;  /* 0x00018c00ff027b82 */ /* 0x000f300000000800 */
[----:B------:R-:W0:Y:S01]  /*0ec0*/  LDC.64 R28, c[0x0][0x620] ;  /* 0x00018800ff1c7b82 */ /* 0x000e220000000a00 */
[----:B-1----:R-:W-:-:S04]  /*0ed0*/  ISETP.NE.U32.AND P0, PT, R26, RZ, PT ;  /* 0x000000ff1a00720c */ /* 0x002fc80003f05070 */
[----:B------:R-:W-:-:S13]  /*0ee0*/  ISETP.NE.AND.EX P0, PT, R27, RZ, PT, P0 ;  /* 0x000000ff1b00720c */ /* 0x000fda0003f05300 */
[----:B0---4-:R-:W-:Y:S05]  /*0ef0*/  @!P0 BRA `(.L_x_13) ;  /* 0x0000000000288947 */ /* 0x011fea0003800000 */
[----:B------:R-:W0:Y:S02]  /*0f00*/  LDC R13, c[0x0][0x634] ;  /* 0x00018d00ff0d7b82 */ /* 0x000e240000000800 */
[----:B0-----:R-:W-:-:S05]  /*0f10*/  IADD3 R13, P0, R18, R13, RZ ;  /* 0x0000000d120d7210 */ /* 0x001fca0007f1e0ff */
[----:B------:R-:W-:-:S04]  /*0f20*/  IMAD.X R15, RZ, RZ, R17, P0 ;  /* 0x000000ffff0f7224 */ /* 0x000fc800000e0611 */
[----:B------:R-:W-:-:S04]  /*0f30*/  IMAD.WIDE.U32 R8, R15, R26, RZ ;  /* 0x0000001a0f087225 */ /* 0x000fc800078e00ff */
[----:B------:R-:W-:-:S04]  /*0f40*/  IMAD.WIDE.U32 R10, P0, R13, R27, R8 ;  /* 0x0000001b0d0a7225 */ /* 0x000fc80007800008 */
[----:B------:R-:W-:-:S04]  /*0f50*/  IMAD.WIDE.U32 R8, R13, R26, RZ ;  /* 0x0000001a0d087225 */ /* 0x000fc800078e00ff */
[----:B------:R-:W-:Y:S01]  /*0f60*/  IMAD.X R13, RZ, RZ, RZ, P0 ;  /* 0x000000ffff0d7224 */ /* 0x000fe200000e06ff */
[----:B------:R-:W-:Y:S01]  /*0f70*/  IADD3 RZ, P0, R9, R10, RZ ;  /* 0x0000000a09ff7210 */ /* 0x000fe20007f1e0ff */
[----:B------:R-:W-:-:S04]  /*0f80*/  IMAD.MOV.U32 R12, RZ, RZ, R11 ;  /* 0x000000ffff0c7224 */ /* 0x000fc800078e000b */
[----:B------:R-:W-:-:S08]  /*0f90*/  IMAD.WIDE.U32.X R8, R15, R27, R12, P0 ;  /* 0x0000001b0f087225 */ /* 0x000fd000000e040c */
.L_x_13:
[----:B------:R-:W0:Y:S01]  /*0fa0*/  LDC.64 R32, c[0x0][0x640] ;  /* 0x00019000ff207b82 */ /* 0x000e220000000a00 */
[-C--:B------:R-:W-:Y:S01]  /*0fb0*/  SHF.R.U64 R30, R8, R2.reuse, R9 ;  /* 0x00000002081e7219 */ /* 0x080fe20000001209 */
[----:B------:R-:W-:Y:S01]  /*0fc0*/  IMAD.MOV.U32 R19, RZ, RZ, R17 ;  /* 0x000000ffff137224 */ /* 0x000fe200078e0011 */
[----:B------:R-:W-:Y:S02]  /*0fd0*/  SHF.R.U32.HI R2, RZ, R2, R9 ;  /* 0x00000002ff027219 */ /* 0x000fe40000011609 */
[----:B------:R-:W-:-:S03]  /*0fe0*/  IADD3 R11, P0, RZ, -R30, RZ ;  /* 0x8000001eff0b7210 */ /* 0x000fc60007f1e0ff */
[----:B------:R-:W1:Y:S02]  /*0ff0*/  LDC R10, c[0x0][0x618] ;  /* 0x00018600ff0a7b82 */ /* 0x000e640000000800 */
[----:B------:R-:W-:-:S04]  /*1000*/  IMAD.X R9, RZ, RZ, ~R2, P0 ;  /* 0x000000ffff097224 */ /* 0x000fc800000e0e02 */
[-C--:B------:R-:W-:Y:S02]  /*1010*/  IMAD R2, R9, R28.reuse, RZ ;  /* 0x0000001c09027224 */ /* 0x080fe400078e02ff */
[----:B------:R-:W4:Y:S01]  /*1020*/  LDC R13, c[0x0][0x608] ;  /* 0x00018200ff0d7b82 */ /* 0x000f220000000800 */
[----:B------:R-:W-:-:S04]  /*1030*/  IMAD.WIDE.U32 R8, R11, R28, R18 ;  /* 0x0000001c0b087225 */ /* 0x000fc800078e0012 */
[----:B------:R-:W-:Y:S02]  /*1040*/  IMAD R11, R11, R29, R2 ;  /* 0x0000001d0b0b7224 */ /* 0x000fe400078e0202 */
[----:B------:R-:W-:Y:S01]  /*1050*/  IMAD.MOV.U32 R2, RZ, RZ, -0x1 ;  /* 0xffffffffff027424 */ /* 0x000fe200078e00ff */
[----:B------:R-:W2:Y:S01]  /*1060*/  LDC R31, c[0x0][0x658] ;  /* 0x00019600ff1f7b82 */ /* 0x000ea20000000800 */
[----:B------:R-:W-:Y:S01]  /*1070*/  IMAD.IADD R9, R9, 0x1, R11 ;  /* 0x0000000109097824 */ /* 0x000fe200078e020b */
[----:B0-----:R-:W-:Y:S01]  /*1080*/  ISETP.NE.U32.AND P0, PT, R32, RZ, PT ;  /* 0x000000ff2000720c */ /* 0x001fe20003f05070 */
[----:B------:R-:W-:-:S03]  /*1090*/  IMAD.MOV.U32 R28, RZ, RZ, 0x1 ;  /* 0x00000001ff1c7424 */ /* 0x000fc600078e00ff */
[----:B------:R-:W-:Y:S02]  /*10a0*/  ISETP.NE.AND.EX P0, PT, R33, RZ, PT, P0 ;  /* 0x000000ff2100720c */ /* 0x000fe40003f05300 */
[----:B------:R-:W0:Y:S01]  /*10b0*/  LDC R27, c[0x0][0x600] ;  /* 0x00018000ff1b7b82 */ /* 0x000e220000000800 */
[-CC-:B-1----:R-:W-:Y:S02]  /*10c0*/  SHF.R.U64 R25, R8, R10.reuse, R9.reuse ;  /* 0x0000000a08197219 */ /* 0x182fe40000001209 */
[----:B------:R-:W-:-:S05]  /*10d0*/  SHF.R.U32.HI R8, RZ, R10, R9 ;  /* 0x0000000aff087219 */ /* 0x000fca0000011609 */
[----:B------:R-:W1:Y:S01]  /*10e0*/  LDC R22, c[0x0][0x648] ;  /* 0x00019200ff167b82 */ /* 0x000e620000000800 */
[-CC-:B----4-:R-:W-:Y:S02]  /*10f0*/  SHF.R.U64 R34, R25, R13.reuse, R8.reuse ;  /* 0x0000000d19227219 */ /* 0x190fe40000001208 */
[----:B------:R-:W-:-:S05]  /*1100*/  SHF.R.U32.HI R8, RZ, R13, R8 ;  /* 0x0000000dff087219 */ /* 0x000fca0000011608 */
[----:B------:R-:W4:Y:S01]  /*1110*/  LDC R26, c[0x0][0x638] ;  /* 0x00018e00ff1a7b82 */ /* 0x000f220000000800 */
[-CC-:B--2---:R-:W-:Y:S02]  /*1120*/  SHF.R.U64 R36, R34, R31.reuse, R8.reuse ;  /* 0x0000001f22247219 */ /* 0x184fe40000001208 */
[-C--:B------:R-:W-:Y:S02]  /*1130*/  SHF.L.U32 R2, R2, R31.reuse, RZ ;  /* 0x0000001f02027219 */ /* 0x080fe400000006ff */
[----:B------:R-:W-:Y:S01]  /*1140*/  SHF.R.U32.HI R9, RZ, R31, R8 ;  /* 0x0000001fff097219 */ /* 0x000fe20000011608 */
[----:B------:R-:W-:Y:S01]  /*1150*/  IMAD.MOV.U32 R8, RZ, RZ, R36 ;  /* 0x000000ffff087224 */ /* 0x000fe200078e0024 */
[----:B------:R-:W-:Y:S01]  /*1160*/  LOP3.LUT R15, RZ, R2, RZ, 0x33, !PT ;  /* 0x00000002ff0f7212 */ /* 0x000fe200078e33ff */
[----:B------:R-:W2:Y:S01]  /*1170*/  LDC R29, c[0x0][0x610] ;  /* 0x00018400ff1d7b82 */ /* 0x000ea20000000800 */
[----:B------:R-:W-:Y:S05]  /*1180*/  @!P0 BRA `(.L_x_14) ;  /* 0x0000000000288947 */ /* 0x000fea0003800000 */
[----:B------:R-:W3:Y:S02]  /*1190*/  LDC R13, c[0x0][0x64c] ;  /* 0x00019300ff0d7b82 */ /* 0x000ee40000000800 */
[----:B---3--:R-:W-:-:S05]  /*11a0*/  IADD3 R13, P0, R36, R13, RZ ;  /* 0x0000000d240d7210 */ /* 0x008fca0007f1e0ff */
        /* <DEDUP_REMOVED lines=8> */
.L_x_14:
[----:B-1----:R-:W-:Y:S01]  /*1230*/  SHF.R.U64 R7, R8, R22, R9 ;  /* 0x0000001608077219 */ /* 0x002fe20000001209 */
[----:B0-----:R-:W-:Y:S01]  /*1240*/  VIADD R8, R27, 0xffffffff ;  /* 0xffffffff1b087836 */ /* 0x001fe20000000000 */
[----:B------:R-:W-:Y:S01]  /*1250*/  SHF.L.U32 R2, R28, R31, RZ ;  /* 0x0000001f1c027219 */ /* 0x000fe200000006ff */
[----:B------:R-:W-:Y:S01]  /*1260*/  @P1 IMAD R20, R21, R24, R6 ;  /* 0x0000001815141224 */ /* 0x000fe200078e0206 */
[----:B------:R-:W-:Y:S01]  /*1270*/  LOP3.LUT R15, R34, R15, RZ, 0xc0, !PT ;  /* 0x0000000f220f7212 */ /* 0x000fe200078ec0ff */
[----:B------:R-:W-:Y:S01]  /*1280*/  IMAD.MOV R9, RZ, RZ, -R7 ;  /* 0x000000ffff097224 */ /* 0x000fe200078e0a07 */
[----:B------:R-:W-:Y:S01]  /*1290*/  LOP3.LUT R8, R25, R8, RZ, 0xc0, !PT ;  /* 0x0000000819087212 */ /* 0x000fe200078ec0ff */
[----:B------:R-:W-:Y:S02]  /*12a0*/  IMAD.MOV.U32 R6, RZ, RZ, 0x1 ;  /* 0x00000001ff067424 */ /* 0x000fe400078e00ff */
[----:B------:R-:W-:Y:S02]  /*12b0*/  IMAD R15, R2, R7, R15 ;  /* 0x00000007020f7224 */ /* 0x000fe400078e020f */
[----:B----4-:R-:W-:-:S02]  /*12c0*/  IMAD R2, R9, R26, R36 ;  /* 0x0000001a09027224 */ /* 0x010fc400078e0224 */
[----:B--2---:R-:W-:Y:S02]  /*12d0*/  IMAD R19, R15, R29, R20 ;  /* 0x0000001d0f137224 */ /* 0x004fe400078e0214 */
[--C-:B------:R-:W-:Y:S01]  /*12e0*/  IMAD R2, R2, R27, R8.reuse ;  /* 0x0000001b02027224 */ /* 0x100fe200078e0208 */
[----:B------:R-:W-:-:S04]  /*12f0*/  PRMT R8, R6, 0x7610, R8 ;  /* 0x0000761006087816 */ /* 0x000fc80000000008 */
[----:B------:R-:W-:Y:S02]  /*1300*/  SEL R22, R2, R19, !P1 ;  /* 0x0000001302167207 */ /* 0x000fe40004800000 */
[----:B------:R-:W-:Y:S01]  /*1310*/  SEL R19, R19, R2, !P1 ;  /* 0x0000000213137207 */ /* 0x000fe20004800000 */
[----:B------:R-:W-:-:S07]  /*1320*/  IMAD.MOV.U32 R2, RZ, RZ, R30 ;  /* 0x000000ffff027224 */ /* 0x000fce00078e001e */
.L_x_12:
[----:B------:R-:W-:Y:S05]  /*1330*/  @!P3 BRA `(.L_x_15) ;  /* 0x00000000000cb947 */ /* 0x000fea0003800000 */
[----:B------:R-:W-:Y:S01]  /*1340*/  UCGABAR_WAIT ;  /* 0x0000000000007dc7 */ /* 0x000fe20008000000 */
[----:B------:R-:W-:Y:S01]  /*1350*/  CCTL.IVALL ;  /* 0x00000000ff00798f */ /* 0x000fe20002000000 */
[----:B------:R-:W-:Y:S05]  /*1360*/  BRA `(.L_x_16) ;  /* 0x0000000000047947 */ /* 0x000fea0003800000 */
.L_x_15:
[----:B------:R-:W-:Y:S06]  /*1370*/  BAR.SYNC.DEFER_BLOCKING 0x0 ;  /* 0x0000000000007b1d */ /* 0x000fec0000010000 */
.L_x_16:
[----:B------:R-:W-:Y:S05]  /*1380*/  @!P2 BRA `(.L_x_17) ;  /* 0x000000380000a947 */ /* 0x000fea0003800000 */
[----:B------:R-:W-:-:S13]  /*1390*/  ISETP.GT.U32.AND P0, PT, R35, 0x1, PT ;  /* 0x000000012300780c */ /* 0x000fda0003f04070 */
[----:B------:R-:W-:Y:S05]  /*13a0*/  @P0 EXIT ;  /* 0x000000000000094d */ /* 0x000fea0003800000 */
.L_x_18:
[----:B------:R-:W-:-:S08]  /*13b0*/  NOP ;  /* 0x0000000000007918 */ /* 0x000fd00000000000 */
[----:B------:R-:W1:Y:S02]  /*13c0*/  USETMAXREG.TRY_ALLOC.CTAPOOL UP0, 0xe8 ;  /* 0x000000e8000079c8 */ /* 0x000e640008000600 */
[----:B-1----:R-:W-:-:S13]  /*13d0*/  PLOP3.LUT P0, PT, PT, PT, UP0, 0x80, 0x0 ;  /* 0x000000000000781c */ /* 0x002fda0003f0f008 */
[----:B------:R-:W-:Y:S05]  /*13e0*/  @!P0 BRA `(.L_x_18) ;  /* 0xfffffffc00f08947 */ /* 0x000fea000383ffff */
[----:B------:R-:W-:-:S13]  /*13f0*/  LOP3.LUT P0, RZ, R8, 0xff, RZ, 0xc0, !PT ;  /* 0x000000ff08ff7812 */ /* 0x000fda000780c0ff */
[----:B------:R-:W-:Y:S05]  /*1400*/  @!P0 EXIT ;  /* 0x000000000000894d */ /* 0x000fea0003800000 */
[----:B------:R-:W1:Y:S01]  /*1410*/  S2UR UR4, SR_CgaCtaId ;  /* 0x00000000000479c3 */ /* 0x000e620000008800 */
[----:B--2---:R-:W-:Y:S01]  /*1420*/  VIADD R14, R14, 0xffffffff ;  /* 0xffffffff0e0e7836 */ /* 0x004fe20000000000 */
[CC--:B------:R-:W-:Y:S01]  /*1430*/  LEA.HI R4, R0.reuse, R3.reuse, RZ, 0x2 ;  /* 0x0000000300047211 */ /* 0x0c0fe200078f10ff */
[----:B------:R-:W-:Y:S01]  /*1440*/  UMOV UR41, 0x400 ;  /* 0x0000040000297882 */ /* 0x000fe20000000000 */
[----:B------:R-:W-:Y:S01]  /*1450*/  LEA.HI R0, R0, R3, RZ, 0x5 ;  /* 0x0000000300007211 */ /* 0x000fe200078f28ff */
[----:B------:R-:W-:Y:S01]  /*1460*/  UISETP.LT.AND UP0, UPT, UR40, 0x1, UPT ;  /* 0x000000012800788c */ /* 0x000fe2000bf01270 */
[----:B------:R-:W-:Y:S01]  /*1470*/  R2UR UR42, R14 ;  /* 0x000000000e2a72ca */ /* 0x000fe200000e0000 */
[----:B------:R-:W-:Y:S01]  /*1480*/  ULDC UR6, c[0x0][0x284] ;  /* 0x0000a10000067ab9 */ /* 0x000fe20000000800 */
[--C-:B------:R-:W-:Y:S01]  /*1490*/  SHF.R.S32.HI R60, RZ, 0x2, R4.reuse ;  /* 0x00000002ff3c7819 */ /* 0x100fe20000011404 */
[----:B------:R-:W-:Y:S01]  /*14a0*/  USEL UR43, UR40, 0x1, UP0 ;  /* 0x00000001282b7887 */ /* 0x000fe20008000000 */
[----:B------:R-:W-:Y:S01]  /*14b0*/  SHF.R.S32.HI R5, RZ, 0x1f, R4 ;  /* 0x0000001fff057819 */ /* 0x000fe20000011404 */
[----:B------:R-:W-:Y:S01]  /*14c0*/  USHF.L.U32 UR46, UR40, 0x1, URZ ;  /* 0x00000001282e7899 */ /* 0x000fe2000800063f */
[----:B------:R-:W-:Y:S01]  /*14d0*/  LOP3.LUT R4, R4, 0xfffffffc, RZ, 0xc0, !PT ;  /* 0xfffffffc04047812 */ /* 0x000fe200078ec0ff */
[----:B------:R-:W-:Y:S01]  /*14e0*/  UIADD3 UR43, -UR43, UR40, URZ ;  /* 0x000000282b2b7290 */ /* 0x000fe2000fffe13f */
[----:B------:R-:W-:-:S02]  /*14f0*/  LEA.HI R5, R5, R60, RZ, 0x3 ;  /* 0x0000003c05057211 */ /* 0x000fc400078f18ff */
[----:B------:R-:W-:Y:S01]  /*1500*/  ISETP.NE.AND P0, PT, R14, RZ, PT ;  /* 0x000000ff0e00720c */ /* 0x000fe20003f05270 */
[----:B---3--:R-:W-:Y:S01]  /*1510*/  IMAD.IADD R59, R3, 0x1, -R4 ;  /* 0x00000001033b7824 */ /* 0x008fe200078e0a04 */
[----:B------:R-:W-:Y:S01]  /*1520*/  LOP3.LUT R5, R5, 0xfffffff8, RZ, 0xc0, !PT ;  /* 0xfffffff805057812 */ /* 0x000fe200078ec0ff */
[----:B------:R-:W-:Y:S01]  /*1530*/  USHF.L.U32 UR42, UR42, 0x3, URZ ;  /* 0x000000032a2a7899 */ /* 0x000fe2000800063f */
[----:B------:R-:W-:Y:S02]  /*1540*/  LOP3.LUT R72, R16, 0x1, RZ, 0xfc, !PT ;  /* 0x0000000110487812 */ /* 0x000fe400078efcff */
[----:B------:R-:W-:Y:S01]  /*1550*/  SEL R73, RZ, 0x1, P0 ;  /* 0x00000001ff497807 */ /* 0x000fe20000000000 */
[----:B------:R-:W-:Y:S01]  /*1560*/  IMAD.IADD R60, R60, 0x1, -R5 ;  /* 0x000000013c3c7824 */ /* 0x000fe200078e0a05 */
[----:B-1----:R-:W-:Y:S01]  /*1570*/  ULEA UR41, UR4, UR41, 0x18 ;  /* 0x0000002904297291 */ /* 0x002fe2000f8ec03f */
[----:B------:R-:W-:Y:S01]  /*1580*/  SHF.R.S32.HI R5, RZ, 0x5, R0 ;  /* 0x00000005ff057819 */ /* 0x000fe20000011400 */
[----:B------:R-:W-:-:S02]  /*1590*/  IMAD.U32 R63, RZ, RZ, UR42 ;  /* 0x0000002aff3f7e24 */ /* 0x000fc4000f8e00ff */
[----:B------:R-:W-:Y:S01]  /*15a0*/  UIADD3 UR47, UR41, 0x60, URZ ;  /* 0x00000060292f7890 */ /* 0x000fe2000fffe03f */
[--C-:B------:R-:W-:Y:S01]  /*15b0*/  SHF.R.S32.HI R61, RZ, 0x1f, R60.reuse ;  /* 0x0000001fff3d7819 */ /* 0x100fe2000001143c */
[----:B------:R-:W-:Y:S01]  /*15c0*/  UIADD3 UR4, UR41, 0x180, URZ ;  /* 0x0000018029047890 */ /* 0x000fe2000fffe03f */
[--C-:B------:R-:W-:Y:S01]  /*15d0*/  IMAD R66, R5, -0x10, -R60.reuse ;  /* 0xfffffff005427824 */ /* 0x100fe200078e0a3c */
[----:B------:R-:W-:Y:S01]  /*15e0*/  UIADD3 UR5, UR41, 0xa180, URZ ;  /* 0x0000a18029057890 */ /* 0x000fe2000fffe03f */
[----:B------:R-:W-:Y:S01]  /*15f0*/  LOP3.LUT R65, R63, 0x8, RZ, 0xc0, !PT ;  /* 0x000000083f417812 */ /* 0x000fe200078ec0ff */
[----:B------:R-:W-:Y:S01]  /*1600*/  USHF.R.U32.HI UR4, URZ, 0x4, UR4 ;  /* 0x000000043f047899 */ /* 0x000fe20008011604 */
[----:B------:R-:W-:Y:S01]  /*1610*/  IMAD.U32 R62, RZ, RZ, UR47 ;  /* 0x0000002fff3e7e24 */ /* 0x000fe2000f8e00ff */
[----:B------:R-:W-:Y:S01]  /*1620*/  USHF.R.U32.HI UR5, URZ, 0x4, UR5 ;  /* 0x000000043f057899 */ /* 0x000fe20008011605 */
[----:B------:R-:W-:Y:S01]  /*1630*/  IMAD.WIDE R60, R5, 0x10, R60 ;  /* 0x00000010053c7825 */ /* 0x000fe200078e023c */
[----:B------:R-:W-:Y:S01]  /*1640*/  ULOP3.LUT UR4, UR4, 0x3fff, URZ, 0xc0, !UPT ;  /* 0x00003fff04047892 */ /* 0x000fe2000f8ec03f */
[----:B------:R-:W-:Y:S01]  /*1650*/  LOP3.LUT R63, R63, 0x8, RZ, 0xc, !PT ;  /* 0x000000083f3f7812 */ /* 0x000fe200078e0cff */
[----:B------:R-:W-:Y:S01]  /*1660*/  ULOP3.LUT UR5, UR5, 0x3fff, URZ, 0xc0, !UPT ;  /* 0x00003fff05057892 */ /* 0x000fe2000f8ec03f */
[----:B------:R-:W-:Y:S01]  /*1670*/  VIADD R64, R62, UR42 ;  /* 0x0000002a3e407c36 */ /* 0x000fe20008000000 */
[----:B------:R-:W-:Y:S01]  /*1680*/  LOP3.LUT R65, R65, 0x18, RZ, 0x3c, !PT ;  /* 0x0000001841417812 */ /* 0x000fe200078e3cff */
[----:B------:R-:W-:Y:S01]  /*1690*/  VIADD R66, R66, UR6 ;  /* 0x0000000642427c36 */ /* 0x000fe20008000000 */
[----:B------:R-:W-:-:S02]  /*16a0*/  ULOP3.LUT UR44, UR4, 0x10000, URZ, 0xfc, !UPT ;  /* 0x00010000042c7892 */ /* 0x000fc4000f8efc3f */
[----:B------:R-:W-:-:S12]  /*16b0*/  ULOP3.LUT UR45, UR5, 0x10000, URZ, 0xfc, !UPT ;  /* 0x00010000052d7892 */ /* 0x000fd8000f8efc3f */
.L_x_102:
[----:B------:R-:W-:Y:S01]  /*16c0*/  SHF.L.U32 R3, R73, 0x1f, RZ ;  /* 0x0000001f49037819 */ /* 0x000fe200000006ff */
[----:B------:R-:W-:Y:S02]  /*16d0*/  ULDC UR4, c[0x0][0x28c] ;  /* 0x0000a30000047ab9 */ /* 0x000fe40000000800 */
[----:B------:R-:W-:Y:S01]  /*16e0*/  ISETP.LT.AND P1, PT, RZ, UR4, PT ;  /* 0x00000004ff007c0c */ /* 0x000fe2000bf21270 */
[----:B------:R-:W1:Y:S02]  /*16f0*/  SYNCS.PHASECHK.TRANS64.TRYWAIT P0, [R62+UR42], R3 ;  /* 0x000000033e0075a7 */ /* 0x000e64000800016a */
[----:B01-34-:R-:W-:Y:S10]  /*1700*/  @!P0 BRA `(.L_x_19) ;  /* 0x0000004400588947 */ /* 0x01bff40003800000 */
.L_x_125:
[----:B------:R-:W-:Y:S05]  /*1710*/  @P1 BRA `(.L_x_20) ;  /* 0x0000000000401947 */ /* 0x000fea0003800000 */
[----:B------:R-:W-:Y:S01]  /*1720*/  MOV R0, 0x0 ;  /* 0x0000000000007802 */ /* 0x000fe20000000f00 */
[----:B------:R-:W-:Y:S01]  /*1730*/  ULDC.64 UR4, c[0x4][0x68] ;  /* 0x01001a0000047ab9 */ /* 0x000fe20000000a00 */
[----:B------:R-:W-:Y:S01]  /*1740*/  ULDC.64 UR6, c[0x4][0x8] ;  /* 0x0100020000067ab9 */ /* 0x000fe20000000a00 */
[----:B------:R-:W-:Y:S01]  /*1750*/  IMAD.U32 R4, RZ, RZ, UR4 ;  /* 0x00000004ff047e24 */ /* 0x000fe2000f8e00ff */
[----:B------:R2:W3:Y:S01]  /*1760*/  LDC.64 R14, c[0x4][R0] ;  /* 0x01000000000e7b82 */ /* 0x0004e20000000a00 */
[----:B------:R-:W-:Y:S01]  /*1770*/  IMAD.U32 R5, RZ, RZ, UR5 ;  /* 0x00000005ff057e24 */ /* 0x000fe2000f8e00ff */
[----:B------:R-:W-:Y:S01]  /*1780*/  ULDC.64 UR4, c[0x4][0x70] ;  /* 0x01001c0000047ab9 */ /* 0x000fe20000000a00 */
[----:B------:R-:W-:Y:S02]  /*1790*/  IMAD.U32 R10, RZ, RZ, UR6 ;  /* 0x00000006ff0a7e24 */ /* 0x000fe4000f8e00ff */
[----:B------:R-:W-:Y:S02]  /*17a0*/  IMAD.U32 R6, RZ, RZ, UR4 ;  /* 0x00000004ff067e24 */ /* 0x000fe4000f8e00ff */
[----:B------:R-:W-:-:S02]  /*17b0*/  IMAD.U32 R7, RZ, RZ, UR5 ;  /* 0x00000005ff077e24 */ /* 0x000fc4000f8e00ff */
[----:B------:R-:W-:Y:S02]  /*17c0*/  IMAD.U32 R11, RZ, RZ, UR7 ;  /* 0x00000007ff0b7e24 */ /* 0x000fe4000f8e00ff */
[----:B------:R-:W-:Y:S02]  /*17d0*/  IMAD.MOV.U32 R8, RZ, RZ, 0x1e1 ;  /* 0x000001e1ff087424 */ /* 0x000fe400078e00ff */
[----:B0-----:R-:W-:Y:S02]  /*17e0*/  IMAD.MOV.U32 R12, RZ, RZ, 0x1 ;  /* 0x00000001ff0c7424 */ /* 0x001fe400078e00ff */
[----:B--2---:R-:W-:-:S07]  /*17f0*/  IMAD.MOV.U32 R13, RZ, RZ, RZ ;  /* 0x000000ffff0d7224 */ /* 0x004fce00078e00ff */
[----:B------:R-:W-:-:S07]  /*1800*/  LEPC R20, `(.L_x_20) ;  /* 0x000000001014794e */ /* 0x000fce0000000000 */
[----:B-1-3-5:R-:W-:Y:S05]  /*1810*/  CALL.ABS.NOINC R14 ;  /* 0x000000000e007343 */ /* 0x02afea0003c00000 */
.L_x_20:
[----:B------:R-:W-:-:S13]  /*1820*/  ISETP.NE.AND P0, PT, R72, 0x3, PT ;  /* 0x000000034800780c */ /* 0x000fda0003f05270 */
[----:B------:R-:W-:Y:S05]  /*1830*/  @!P0 BRA `(.L_x_21) ;  /* 0x0000000000048947 */ /* 0x000fea0003800000 */
[----:B------:R-:W-:Y:S01]  /*1840*/  BPT.TRAP 0x1 ;  /* 0x000000040000795c */ /* 0x000fe20000300000 */
.L_x_21:
[----:B-1----:R-:W-:Y:S02]  /*1850*/  IMAD.U32 R3, RZ, RZ, UR38 ;  /* 0x00000026ff037e24 */ /* 0x002fe4000f8e00ff */
[----:B------:R-:W-:-:S03]  /*1860*/  IMAD.U32 R0, RZ, RZ, UR39 ;  /* 0x00000027ff007e24 */ /* 0x000fc6000f8e00ff */
[----:B------:R-:W-:Y:S02]  /*1870*/  LEA R3, R3, UR41, 0x3 ;  /* 0x0000002903037c11 */ /* 0x000fe4000f8e18ff */
[----:B------:R-:W-:-:S04]  /*1880*/  SHF.L.U32 R0, R0, 0x1f, RZ ;  /* 0x0000001f00007819 */ /* 0x000fc800000006ff */
[----:B------:R1:W2:Y:S01]  /*1890*/  SYNCS.PHASECHK.TRANS64.TRYWAIT P1, [R3+URZ], R0 ;  /* 0x00000000030075a7 */ /* 0x0002a2000802017f */
[----:B------:R-:W-:Y:S05]  /*18a0*/  @!P0 BRA `(.L_x_22) ;  /* 0x0000000000048947 */ /* 0x000fea0003800000 */
[----:B------:R-:W-:Y:S01]  /*18b0*/  BPT.TRAP 0x1 ;  /* 0x000000040000795c */ /* 0x000fe20000300000 */
.L_x_22:
[----:B--2---:R-:W-:Y:S05]  /*18c0*/  @P1 BRA `(.L_x_23) ;  /* 0x0000000000081947 */ /* 0x004fea0003800000 */
[----:B------:R-:W2:Y:S02]  /*18d0*/  SYNCS.PHASECHK.TRANS64.TRYWAIT P1, [R3+URZ], R0 ;  /* 0x00000000030075a7 */ /* 0x000ea4000802017f */
[----:B--2---:R-:W-:Y:S05]  /*18e0*/  @!P1 BRA `(.L_x_24) ;  /* 0x0000004000f49947 */ /* 0x004fea0003800000 */
.L_x_23:
[----:B------:R-:W-:Y:S05]  /*18f0*/  WARPSYNC.ALL ;  /* 0x0000000000007948 */ /* 0x000fea0003800000 */
[----:B------:R-:W-:Y:S01]  /*1900*/  ULEA UR8, UR38, UR44, 0x9 ;  /* 0x0000002c26087291 */ /* 0x000fe2000f8e483f */
[----:B------:R-:W-:Y:S01]  /*1910*/  WARPGROUP.ARRIVE ;  /* 0x00000000000079c5 */ /* 0x000fe20000000000 */
[----:B------:R-:W-:Y:S01]  /*1920*/  ULEA UR9, UR38, UR45, 0x9 ;  /* 0x0000002d26097291 */ /* 0x000fe2000f8e483f */
[----:B-12---:R-:W-:Y:S01]  /*1930*/  IMAD.U32 R0, RZ, RZ, UR43 ;  /* 0x0000002bff007e24 */ /* 0x006fe2000f8e00ff */
[----:B------:R-:W-:Y:S01]  /*1940*/  UMOV UR5, 0x40000040 ;  /* 0x4000004000057882 */ /* 0x000fe20000000000 */
[----:B------:R-:W-:-:S02]  /*1950*/  UMOV UR7, 0x40000040 ;  /* 0x4000004000077882 */ /* 0x000fc40000000000 */
[----:B------:R-:W-:Y:S01]  /*1960*/  UMOV UR4, UR8 ;  /* 0x0000000800047c82 */ /* 0x000fe20008000000 */
[----:B------:R-:W-:Y:S01]  /*1970*/  ISETP.GE.AND P1, PT, R0, 0x1, PT ;  /* 0x000000010000780c */ /* 0x000fe20003f26270 */
[----:B------:R-:W-:Y:S02]  /*1980*/  UMOV UR6, UR9 ;  /* 0x0000000900067c82 */ /* 0x000fe40008000000 */
[----:B------:R-:W-:Y:S01]  /*1990*/  HGMMA.64x64x8.F32.TF32 R24, gdesc[UR4], RZ, !UPT, gsb0 ;  /* 0x04e00000041879f0 */ /* 0x000fe2000c0028ff */
[----:B------:R-:W-:Y:S02]  /*19a0*/  UIADD3 UR4, UR8, 0x2, URZ ;  /* 0x0000000208047890 */ /* 0x000fe4000fffe03f */
[----:B------:R-:W-:Y:S01]  /*19b0*/  UIADD3 UR6, UR9, 0x2, URZ ;  /* 0x0000000209067890 */ /* 0x000fe2000fffe03f */
[----:B------:R-:W-:Y:S01]  /*19c0*/  UMOV UR5, 0x40000040 ;  /* 0x4000004000057882 */ /* 0x000fe20000000000 */
[----:B------:R-:W-:Y:S01]  /*19d0*/  UMOV UR7, 0x40000040 ;  /* 0x4000004000077882 */ /* 0x000fe20000000000 */
[----:B------:R-:W-:-:S02]  /*19e0*/  WARPGROUP.DEPBAR.LE gsb0, 0x0 ;  /* 0x00008000000079c5 */ /* 0x000fc40000010000 */
[----:B------:R-:W-:-:S06]  /*19f0*/  WARPGROUP.ARRIVE ;  /* 0x00000000000079c5 */ /* 0x000fcc0000000000 */
[----:B------:R-:W-:Y:S01]  /*1a00*/  HGMMA.64x64x8.F32.TF32 R24, gdesc[UR4], R24, gsb0 ;  /* 0x04e00000041879f0 */ /* 0x000fe20008002818 */
[----:B------:R-:W-:Y:S02]  /*1a10*/  UIADD3 UR4, UR8, 0x4, URZ ;  /* 0x0000000408047890 */ /* 0x000fe4000fffe03f */
[----:B------:R-:W-:Y:S01]  /*1a20*/  UIADD3 UR6, UR9, 0x4, URZ ;  /* 0x0000000409067890 */ /* 0x000fe2000fffe03f */
[----:B------:R-:W-:Y:S01]  /*1a30*/  UMOV UR5, 0x40000040 ;  /* 0x4000004000057882 */ /* 0x000fe20000000000 */
[----:B------:R-:W-:Y:S01]  /*1a40*/  UMOV UR7, 0x40000040 ;  /* 0x4000004000077882 */ /* 0x000fe20000000000 */
[----:B------:R-:W-:Y:S02]  /*1a50*/  WARPGROUP.DEPBAR.LE gsb0, 0x0 ;  /* 0x00008000000079c5 */ /* 0x000fe40000010000 */
        /* <DEDUP_REMOVED lines=8> */
[----:B------:R-:W-:Y:S03]  /*1ae0*/  HGMMA.64x64x8.F32.TF32 R24, gdesc[UR4], R24, gsb0 ;  /* 0x04e00000041879f0 */ /* 0x000fe60008002818 */
[----:B------:R-:W-:Y:S02]  /*1af0*/  WARPGROUP.DEPBAR.LE gsb0, 0x0 ;  /* 0x00008000000079c5 */ /* 0x000fe40000010000 */
[----:B------:R-:W-:Y:S05]  /*1b00*/  @!P1 BRA `(.L_x_25) ;  /* 0x0000000400149947 */ /* 0x000fea0003800000 */
[----:B------:R-:W-:Y:S01]  /*1b10*/  UIADD3 UR4, UR38, 0x1, URZ ;  /* 0x0000000126047890 */ /* 0x000fe2000fffe03f */
[----:B------:R-:W-:Y:S02]  /*1b20*/  IMAD.U32 R0, RZ, RZ, UR43 ;  /* 0x0000002bff007e24 */ /* 0x000fe4000f8e00ff */
[----:B------:R-:W-:Y:S01]  /*1b30*/  IMAD.U32 R3, RZ, RZ, UR38 ;  /* 0x00000026ff037e24 */ /* 0x000fe2000f8e00ff */
[----:B------:R-:W-:-:S04]  /*1b40*/  UISETP.NE.AND UP0, UPT, UR4, 0x5, UPT ;  /* 0x000000050400788c */ /* 0x000fc8000bf05270 */
[----:B------:R-:W-:Y:S02]  /*1b50*/  USEL UR5, URZ, 0x1, UP0 ;  /* 0x000000013f057887 */ /* 0x000fe40008000000 */
[----:B------:R-:W-:Y:S02]  /*1b60*/  USEL UR8, UR4, URZ, UP0 ;  /* 0x0000003f04087287 */ /* 0x000fe40008000000 */
[----:B------:R-:W-:-:S06]  /*1b70*/  ULOP3.LUT UR5, UR39, UR5, URZ, 0x3c, !UPT ;  /* 0x0000000527057292 */ /* 0x000fcc000f8e3c3f */
[----:B------:R-:W-:-:S07]  /*1b80*/  IMAD.U32 R6, RZ, RZ, UR5 ;  /* 0x00000005ff067e24 */ /* 0x000fce000f8e00ff */
.L_x_32:
[----:B------:R-:W-:Y:S05]  /*1b90*/  @!P0 BRA `(.L_x_26) ;  /* 0x0000000000048947 */ /* 0x000fea0003800000 */
[----:B------:R-:W-:Y:S01]  /*1ba0*/  BPT.TRAP 0x1 ;  /* 0x000000040000795c */ /* 0x000fe20000300000 */
.L_x_26:
[----:B------:R-:W-:Y:S01]  /*1bb0*/  ULEA UR4, UR8, UR41, 0x3 ;  /* 0x0000002908047291 */ /* 0x000fe2000f8e183f */
[----:B------:R-:W-:-:S08]  /*1bc0*/  SHF.L.U32 R4, R6, 0x1f, RZ ;  /* 0x0000001f06047819 */ /* 0x000fd000000006ff */
[----:B------:R1:W2:Y:S01]  /*1bd0*/  SYNCS.PHASECHK.TRANS64.TRYWAIT P1, [UR4], R4 ;  /* 0x00000004ff0075a7 */ /* 0x0002a20008020144 */
[----:B------:R-:W-:Y:S05]  /*1be0*/  @!P0 BRA `(.L_x_27) ;  /* 0x0000000000048947 */ /* 0x000fea0003800000 */
[----:B------:R-:W-:Y:S01]  /*1bf0*/  BPT.TRAP 0x1 ;  /* 0x000000040000795c */ /* 0x000fe20000300000 */
.L_x_27:
[----:B--2---:R-:W-:Y:S05]  /*1c00*/  @P1 BRA `(.L_x_28) ;  /* 0x0000000000081947 */ /* 0x004fea0003800000 */
[----:B------:R-:W2:Y:S02]  /*1c10*/  SYNCS.PHASECHK.TRANS64.TRYWAIT P1, [UR4], R4 ;  /* 0x00000004ff0075a7 */ /* 0x000ea40008020144 */
[----:B--2---:R-:W-:Y:S05]  /*1c20*/  @!P1 BRA `(.L_x_29) ;  /* 0x0000004000389947 */ /* 0x004fea0003800000 */
.L_x_28:
[----:B------:R-:W-:Y:S01]  /*1c30*/  ULEA UR9, UR8, UR44, 0x9 ;  /* 0x0000002c08097291 */ /* 0x000fe2000f8e483f */
[----:B------:R-:W-:Y:S01]  /*1c40*/  WARPGROUP.ARRIVE ;  /* 0x00000000000079c5 */ /* 0x000fe20000000000 */
[----:B------:R-:W-:Y:S01]  /*1c50*/  ULEA UR10, UR8, UR45, 0x9 ;  /* 0x0000002d080a7291 */ /* 0x000fe2000f8e483f */
[----:B------:R-:W-:Y:S01]  /*1c60*/  UMOV UR5, 0x40000040 ;  /* 0x4000004000057882 */ /* 0x000fe20000000000 */
[----:B------:R-:W-:-:S03]  /*1c70*/  UMOV UR7, 0x40000040 ;  /* 0x4000004000077882 */ /* 0x000fc60000000000 */
[----:B------:R-:W-:Y:S02]  /*1c80*/  UMOV UR4, UR9 ;  /* 0x0000000900047c82 */ /* 0x000fe40008000000 */
[----:B------:R-:W-:Y:S02]  /*1c90*/  UMOV UR6, UR10 ;  /* 0x0000000a00067c82 */ /* 0x000fe40008000000 */
[----:B------:R-:W-:Y:S01]  /*1ca0*/  HGMMA.64x64x8.F32.TF32 R24, gdesc[UR4], R24, gsb0 ;  /* 0x04e00000041879f0 */ /* 0x000fe20008002818 */
        /* <DEDUP_REMOVED lines=23> */
[----:B------:R-:W-:Y:S01]  /*1e20*/  BPT.TRAP 0x1 ;  /* 0x000000040000795c */ /* 0x000fe20000300000 */
.L_x_30:
[----:B------:R-:W-:-:S13]  /*1e30*/  ISETP.NE.AND P1, PT, R67, RZ, PT ;  /* 0x000000ff4300720c */ /* 0x000fda0003f25270 */
[----:B-12---:R-:W-:-:S05]  /*1e40*/  @P1 LEA R4, R3, UR41, 0x3 ;  /* 0x0000002903041c11 */ /* 0x006fca000f8e18ff */
[----:B------:R-:W-:-:S05]  /*1e50*/  @P1 VIADD R5, R4, 0x28 ;  /* 0x0000002804051836 */ /* 0x000fca0000000000 */
[----:B------:R-:W-:-:S04]  /*1e60*/  @P1 PRMT R5, R56, 0x654, R5 ;  /* 0x0000065438051816 */ /* 0x000fc80000000005 */
[----:B------:R1:W-:Y:S01]  /*1e70*/  @P1 SYNCS.ARRIVE.TRANS64.RED.A1T0 RZ, [R5+URZ], RZ ;  /* 0x000000ff05ff19a7 */ /* 0x0003e2000810043f */
[----:B------:R-:W-:-:S13]  /*1e80*/  ISETP.GT.U32.AND P1, PT, R16, 0x1, PT ;  /* 0x000000011000780c */ /* 0x000fda0003f24070 */
[----:B-1----:R-:W-:Y:S05]  /*1e90*/  @P1 BRA `(.L_x_31) ;  /* 0x0000000000041947 */ /* 0x002fea0003800000 */
[----:B------:R-:W-:Y:S01]  /*1ea0*/  BPT.TRAP 0x1 ;  /* 0x000000040000795c */ /* 0x000fe20000300000 */
.L_x_31:
[----:B------:R-:W-:Y:S01]  /*1eb0*/  UIADD3 UR8, UR8, 0x1, URZ ;  /* 0x0000000108087890 */ /* 0x000fe2000fffe03f */
[C---:B------:R-:W-:Y:S01]  /*1ec0*/  ISETP.GT.AND P2, PT, R0.reuse, 0x1, PT ;  /* 0x000000010000780c */ /* 0x040fe20003f44270 */
[----:B------:R-:W-:Y:S02]  /*1ed0*/  VIADD R3, R3, 0x1 ;  /* 0x0000000103037836 */ /* 0x000fe40000000000 */
[----:B------:R-:W-:Y:S01]  /*1ee0*/  UISETP.NE.AND UP0, UPT, UR8, 0x5, UPT ;  /* 0x000000050800788c */ /* 0x000fe2000bf05270 */
[----:B------:R-:W-:Y:S02]  /*1ef0*/  VIADD R0, R0, 0xffffffff ;  /* 0xffffffff00007836 */ /* 0x000fe40000000000 */
[C---:B------:R-:W-:Y:S01]  /*1f00*/  ISETP.NE.AND P1, PT, R3.reuse, 0x5, PT ;  /* 0x000000050300780c */ /* 0x040fe20003f25270 */
[----:B------:R-:W-:Y:S02]  /*1f10*/  USEL UR4, URZ, 0x1, UP0 ;  /* 0x000000013f047887 */ /* 0x000fe40008000000 */
[----:B------:R-:W-:Y:S01]  /*1f20*/  USEL UR8, UR8, URZ, UP0 ;  /* 0x0000003f08087287 */ /* 0x000fe20008000000 */
[----:B------:R-:W-:-:S03]  /*1f30*/  SEL R3, R3, RZ, P1 ;  /* 0x000000ff03037207 */ /* 0x000fc60000800000 */
[----:B------:R-:W-:Y:S01]  /*1f40*/  LOP3.LUT R6, R6, UR4, RZ, 0x3c, !PT ;  /* 0x0000000406067c12 */ /* 0x000fe2000f8e3cff */
[----:B------:R-:W-:Y:S07]  /*1f50*/  @P2 BRA `(.L_x_32) ;  /* 0xfffffffc000c2947 */ /* 0x000fee000383ffff */
.L_x_25:
[----:B------:R-:W1:Y:S01]  /*1f60*/  LDC R0, c[0x0][0x28c] ;  /* 0x0000a300ff007b82 */ /* 0x000e620000000800 */
[----:B------:R2:W-:Y:S01]  /*1f70*/  SYNCS.ARRIVE.TRANS64.A1T0 RZ, [R63+UR47], RZ ;  /* 0x000000ff3fff79a7 */ /* 0x0005e2000810002f */
[----:B-1----:R-:W-:-:S13]  /*1f80*/  ISETP.GE.AND P1, PT, R0, 0x1, PT ;  /* 0x000000010000780c */ /* 0x002fda0003f26270 */
[----:B--2---:R-:W-:Y:S05]  /*1f90*/  @!P1 BRA `(.L_x_33) ;  /* 0x0000000000449947 */ /* 0x004fea0003800000 */
[----:B------:R-:W-:Y:S05]  /*1fa0*/  @!P0 BRA `(.L_x_34) ;  /* 0x0000000000048947 */ /* 0x000fea0003800000 */
[----:B------:R-:W-:Y:S01]  /*1fb0*/  BPT.TRAP 0x1 ;  /* 0x000000040000795c */ /* 0x000fe20000300000 */
.L_x_34:
[----:B------:R-:W-:-:S13]  /*1fc0*/  ISETP.NE.AND P0, PT, R67, RZ, PT ;  /* 0x000000ff4300720c */ /* 0x000fda0003f05270 */
[----:B------:R-:W-:-:S05]  /*1fd0*/  VOTEU.ANY UP0, P0 ;  /* 0x00000000003f7886 */ /* 0x000fca0000000100 */
[----:B------:R-:W-:-:S06]  /*1fe0*/  @UP0 UIADD3 UR4, UR43, UR38, URZ ;  /* 0x000000262b040290 */ /* 0x000fcc000fffe03f */
[----:B------:R-:W-:Y:S02]  /*1ff0*/  IMAD.U32 R4, RZ, RZ, UR4 ;  /* 0x00000004ff047e24 */ /* 0x000fe4000f8e00ff */
[----:B------:R-:W-:Y:S02]  /*2000*/  IMAD.U32 R3, RZ, RZ, UR4 ;  /* 0x00000004ff037e24 */ /* 0x000fe4000f8e00ff */
[----:B------:R-:W-:-:S05]  /*2010*/  @P0 IMAD.WIDE.U32 R4, R4, -0x33333333, RZ ;  /* 0xcccccccd04040825 */ /* 0x000fca00078e00ff */
[----:B------:R-:W-:-:S05]  /*2020*/  @P0 SHF.R.U32.HI R0, RZ, 0x2, R5 ;  /* 0x00000002ff000819 */ /* 0x000fca0000011605 */
[----:B------:R-:W-:-:S05]  /*2030*/  @P0 IMAD R0, R0, -0x5, R3 ;  /* 0xfffffffb00000824 */ /* 0x000fca00078e0203 */
[----:B------:R-:W-:-:S05]  /*2040*/  @P0 LEA R0, R0, UR41, 0x3 ;  /* 0x0000002900000c11 */ /* 0x000fca000f8e18ff */
[----:B------:R-:W-:-:S05]  /*2050*/  @P0 VIADD R3, R0, 0x28 ;  /* 0x0000002800030836 */ /* 0x000fca0000000000 */
[----:B------:R-:W-:-:S04]  /*2060*/  @P0 PRMT R3, R56, 0x654, R3 ;  /* 0x0000065438030816 */ /* 0x000fc80000000003 */
[----:B------:R1:W-:Y:S01]  /*2070*/  @P0 SYNCS.ARRIVE.TRANS64.RED.A1T0 RZ, [R3+URZ], RZ ;  /* 0x000000ff03ff09a7 */ /* 0x0003e2000810043f */
[----:B------:R-:W-:-:S13]  /*2080*/  ISETP.GT.U32.AND P0, PT, R16, 0x1, PT ;  /* 0x000000011000780c */ /* 0x000fda0003f04070 */
[----:B-1----:R-:W-:Y:S05]  /*2090*/  @P0 BRA `(.L_x_33) ;  /* 0x0000000000040947 */ /* 0x002fea0003800000 */
[----:B------:R-:W-:Y:S01]  /*20a0*/  BPT.TRAP 0x1 ;  /* 0x000000040000795c */ /* 0x000fe20000300000 */
.L_x_33:
[----:B------:R-:W-:Y:S01]  /*20b0*/  SHF.L.U32 R3, R73, 0x1f, RZ ;  /* 0x0000001f49037819 */ /* 0x000fe200000006ff */
[----:B------:R-:W-:Y:S01]  /*20c0*/  UIADD3 UR38, UR46, UR38, URZ ;  /* 0x000000262e267290 */ /* 0x000fe2000fffe03f */
[----:B------:R-:W1:Y:S01]  /*20d0*/  LDC R0, c[0x0][0x288] ;  /* 0x0000a200ff007b82 */ /* 0x000e620000000800 */
[----:B------:R-:W-:Y:S01]  /*20e0*/  UISETP.GE.U32.AND UP1, UPT, UR46, 0x5, UPT ;  /* 0x000000052e00788c */ /* 0x000fe2000bf26070 */
[----:B------:R-:W-:Y:S01]  /*20f0*/  IMAD.SHL.U32 R8, R59, 0x2, RZ ;  /* 0x000000023b087824 */ /* 0x000fe200078e00ff */
[----:B------:R-:W-:Y:S02]  /*2100*/  UISETP.GT.U32.AND UP0, UPT, UR38, 0x4, UPT ;  /* 0x000000042600788c */ /* 0x000fe4000bf04070 */
[----:B------:R-:W-:Y:S02]  /*2110*/  UIMAD.WIDE.U32 UR4, UR38, -0x33333333, URZ ;  /* 0xcccccccd260478a5 */ /* 0x000fe4000f8e003f */
[----:B------:R-:W-:Y:S01]  /*2120*/  UISETP.LT.U32.AND UP0, UPT, UR46, 0x5, UP0 ;  /* 0x000000052e00788c */ /* 0x000fe20008701070 */
[----:B------:R-:W2:Y:S01]  /*2130*/  SYNCS.PHASECHK.TRANS64.TRYWAIT P0, [R62+UR42+0x10], R3 ;  /* 0x000010033e0075a7 */ /* 0x000ea2000800016a */
[----:B------:R-:W-:Y:S01]  /*2140*/  USHF.R.U32.HI UR4, URZ, 0x2, UR5 ;  /* 0x000000023f047899 */ /* 0x000fe20008011605 */
[----:B------:R-:W-:Y:S01]  /*2150*/  SHF.R.S32.HI R9, RZ, 0x1f, R8 ;  /* 0x0000001fff097819 */ /* 0x000fe20000011408 */
[----:B------:R-:W-:-:S02]  /*2160*/  USEL UR6, URZ, 0x1, !UP0 ;  /* 0x000000013f067887 */ /* 0x000fc4000c000000 */
[----:B------:R-:W-:Y:S02]  /*2170*/  UIMAD UR38, UR4, -0x5, UR38 ;  /* 0xfffffffb042678a4 */ /* 0x000fe4000f8e0226 */
[----:B------:R-:W-:-:S04]  /*2180*/  ULOP3.LUT UR39, UR39, UR6, URZ, 0x3c, !UPT ;  /* 0x0000000627277292 */ /* 0x000fc8000f8e3c3f */
[----:B------:R-:W-:Y:S01]  /*2190*/  @UP1 ULOP3.LUT UR39, UR39, 0x1, UR4, 0x78, !UPT ;  /* 0x0000000127271892 */ /* 0x000fe2000f8e7804 */
[----:B-12---:R-:W-:Y:S11]  /*21a0*/  @!P0 BRA `(.L_x_35) ;  /* 0x0000003800f08947 */ /* 0x006ff60003800000 */
.L_x_126:
[----:B------:R-:W-:Y:S01]  /*21b0*/  IMAD.SHL.U32 R7, R19, 0x40, RZ ;  /* 0x0000004013077824 */ /* 0x000fe200078e00ff */
[----:B------:R-:W-:Y:S01]  /*21c0*/  ULDC UR6, c[0x0][0x284] ;  /* 0x0000a10000067ab9 */ /* 0x000fe20000000800 */
[----:B------:R-:W-:Y:S01]  /*21d0*/  IMAD.SHL.U32 R14, R22, 0x40, RZ ;  /* 0x00000040160e7824 */ /* 0x000fe200078e00ff */
[----:B------:R-:W-:Y:S01]  /*21e0*/  SHF.R.S32.HI R11, RZ, 0x1f, R2 ;  /* 0x0000001fff0b7819 */ /* 0x000fe20000011402 */
[----:B------:R-:W-:Y:S01]  /*21f0*/  ULDC.64 UR4, c[0x0][0x5d0] ;  /* 0x0001740000047ab9 */ /* 0x000fe20000000a00 */
[----:B------:R-:W-:Y:S01]  /*2200*/  ISETP.GE.AND P0, PT, R7, UR6, PT ;  /* 0x0000000607007c0c */ /* 0x000fe2000bf06270 */
[----:B------:R-:W-:Y:S01]  /*2210*/  IMAD.WIDE.U32 R4, R2, UR4, R8 ;  /* 0x0000000402047c25 */ /* 0x000fe2000f8e0008 */
[----:B------:R-:W-:Y:S02]  /*2220*/  SHF.R.S32.HI R15, RZ, 0x1f, R14 ;  /* 0x0000001fff0f7819 */ /* 0x000fe4000001140e */
[C---:B------:R-:W-:Y:S01]  /*2230*/  ISETP.GE.OR P0, PT, R14.reuse, R0, P0 ;  /* 0x000000000e00720c */ /* 0x040fe20000706670 */
[----:B-1----:R-:W-:Y:S01]  /*2240*/  IMAD R3, R11, UR4, RZ ;  /* 0x000000040b037c24 */ /* 0x002fe2000f8e02ff */
[----:B------:R-:W-:-:S03]  /*2250*/  IADD3 R4, P1, R14, R4, RZ ;  /* 0x000000040e047210 */ /* 0x000fc60007f3e0ff */
[----:B------:R-:W-:-:S05]  /*2260*/  IMAD R3, R2, UR5, R3 ;  /* 0x0000000502037c24 */ /* 0x000fca000f8e0203 */
[----:B------:R-:W-:-:S03]  /*2270*/  IADD3.X R5, R15, R5, R3, P1, !PT ;  /* 0x000000050f057210 */ /* 0x000fc60000ffe403 */
[----:B------:R-:W-:Y:S05]  /*2280*/  @P0 BRA `(.L_x_36) ;  /* 0x0000002000900947 */ /* 0x000fea0003800000 */
[----:B------:R-:W1:Y:S01]  /*2290*/  LDC.64 R76, c[0x0][0x5c8] ;  /* 0x00017200ff4c7b82 */ /* 0x000e620000000a00 */
[----:B-----5:R-:W-:Y:S01]  /*22a0*/  FSETP.NEU.AND P0, PT, R58, RZ, PT ;  /* 0x000000ff3a00720b */ /* 0x020fe20003f0d000 */
[----:B------:R-:W-:Y:S01]  /*22b0*/  IMAD R3, R59, -0x2, R0 ;  /* 0xfffffffe3b037824 */ /* 0x000fe200078e0200 */
[----:B------:R-:W-:Y:S01]  /*22c0*/  BSSY B0, `(.L_x_36) ;  /* 0x0000220000007945 */ /* 0x000fe20003800000 */
[----:B------:R-:W-:-:S04]  /*22d0*/  IMAD.WIDE R68, R19, 0x40, R60 ;  /* 0x0000004013447825 */ /* 0x000fc800078e023c */
[----:B------:R-:W-:Y:S02]  /*22e0*/  IMAD.IADD R3, R3, 0x1, -R14 ;  /* 0x0000000103037824 */ /* 0x000fe400078e0a0e */
[----:B------:R-:W-:-:S03]  /*22f0*/  IMAD.IADD R0, R66, 0x1, -R7 ;  /* 0x0000000142007824 */ /* 0x000fc600078e0a07 */
[----:B------:R-:W-:-:S04]  /*2300*/  ISETP.GT.AND P3, PT, R3, RZ, PT ;  /* 0x000000ff0300720c */ /* 0x000fc80003f64270 */
[----:B------:R-:W-:Y:S01]  /*2310*/  ISETP.GT.AND P2, PT, R0, RZ, P3 ;  /* 0x000000ff0000720c */ /* 0x000fe20001f44270 */
[-C--:B-1----:R-:W-:Y:S02]  /*2320*/  IMAD R6, R69, R76.reuse, RZ ;  /* 0x0000004c45067224 */ /* 0x082fe400078e02ff */
[----:B------:R-:W-:-:S04]  /*2330*/  IMAD.WIDE.U32 R70, R68, R76, R4 ;  /* 0x0000004c44467225 */ /* 0x000fc800078e0004 */
[----:B------:R-:W-:-:S04]  /*2340*/  IMAD R5, R68, R77, R6 ;  /* 0x0000004d44057224 */ /* 0x000fc800078e0206 */
[----:B------:R-:W-:Y:S01]  /*2350*/  IMAD.IADD R83, R71, 0x1, R5 ;  /* 0x0000000147537824 */ /* 0x000fe200078e0205 */
[----:B------:R-:W-:Y:S06]  /*2360*/  @!P0 BRA `(.L_x_37) ;  /* 0x0000001400dc8947 */ /* 0x000fec0003800000 */
[----:B------:R-:W1:Y:S01]  /*2370*/  LDC.64 R74, c[0x0][0x5b8] ;  /* 0x00016e00ff4a7b82 */ /* 0x000e620000000a00 */
[----:B------:R-:W-:-:S07]  /*2380*/  ULDC.64 UR4, c[0x0][0x5c0] ;  /* 0x0001700000047ab9 */ /* 0x000fce0000000a00 */
[----:B------:R-:W2:Y:S08]  /*2390*/  LDC.64 R78, c[0x0][0x5b0] ;  /* 0x00016c00ff4e7b82 */ /* 0x000eb00000000a00 */
[----:B------:R-:W0:Y:S01]  /*23a0*/  LDC.64 R80, c[0x0][0x5a8] ;  /* 0x00016a00ff507b82 */ /* 0x000e220000000a00 */
[-C--:B-1----:R-:W-:Y:S02]  /*23b0*/  IMAD R6, R11, R74.reuse, RZ ;  /* 0x0000004a0b067224 */ /* 0x082fe400078e02ff */
[----:B------:R-:W-:-:S04]  /*23c0*/  IMAD.WIDE.U32 R4, R2, R74, R8 ;  /* 0x0000004a02047225 */ /* 0x000fc800078e0008 */
[----:B------:R-:W-:Y:S01]  /*23d0*/  IMAD R71, R2, R75, R6 ;  /* 0x0000004b02477224 */ /* 0x000fe200078e0206 */
[----:B------:R-:W-:Y:S01]  /*23e0*/  IADD3 R10, P0, R14, R4, RZ ;  /* 0x000000040e0a7210 */ /* 0x000fe20007f1e0ff */
[----:B--2---:R-:W-:-:S03]  /*23f0*/  IMAD R4, R69, R78, RZ ;  /* 0x0000004e45047224 */ /* 0x004fc600078e02ff */
[----:B------:R-:W-:Y:S01]  /*2400*/  IADD3.X R11, R15, R5, R71, P0, !PT ;  /* 0x000000050f0b7210 */ /* 0x000fe200007fe447 */
[C---:B------:R-:W-:Y:S02]  /*2410*/  IMAD R75, R68.reuse, R79, R4 ;  /* 0x0000004f444b7224 */ /* 0x040fe400078e0204 */
[----:B------:R-:W-:-:S04]  /*2420*/  IMAD.WIDE.U32 R4, R68, R78, R10 ;  /* 0x0000004e44047225 */ /* 0x000fc800078e000a */
[----:B------:R-:W-:Y:S01]  /*2430*/  IMAD.IADD R5, R5, 0x1, R75 ;  /* 0x0000000105057824 */ /* 0x000fe200078e024b */
[----:B0-----:R-:W-:-:S04]  /*2440*/  LEA R12, P0, R4, R80, 0x2 ;  /* 0x00000050040c7211 */ /* 0x001fc800078010ff */
[----:B------:R-:W-:-:S05]  /*2450*/  LEA.HI.X R13, R4, R81, R5, 0x2, P0 ;  /* 0x00000051040d7211 */ /* 0x000fca00000f1405 */
[----:B------:R0:W2:Y:S01]  /*2460*/  @P2 LDG.E.LTC128B R19, desc[UR36][R12.64] ;  /* 0x000000240c132981 */ /* 0x0000a2000c1e1920 */
[----:B------:R-:W-:Y:S01]  /*2470*/  IMAD.WIDE.U32 R4, R68, R78, R14 ;  /* 0x0000004e44047225 */ /* 0x000fe200078e000e */
[----:B------:R-:W-:Y:S01]  /*2480*/  LEA R6, P1, R70, UR4, 0x2 ;  /* 0x0000000446067c11 */ /* 0x000fe2000f8210ff */
[----:B------:R-:W-:Y:S01]  /*2490*/  BSSY B1, `(.L_x_38) ;  /* 0x0000014000017945 */ /* 0x000fe20003800000 */
[----:B------:R-:W-:-:S04]  /*24a0*/  IADD3 R20, P0, R8, R4, RZ ;  /* 0x0000000408147210 */ /* 0x000fc80007f1e0ff */
[----:B------:R-:W-:Y:S01]  /*24b0*/  IADD3.X R21, R9, R75, R5, P0, !PT ;  /* 0x0000004b09157210 */ /* 0x000fe200007fe405 */
[C---:B0-----:R-:W-:Y:S01]  /*24c0*/  IMAD.SHL.U32 R12, R78.reuse, 0x8, RZ ;  /* 0x000000084e0c7824 */ /* 0x041fe200078e00ff */
[----:B------:R-:W-:Y:S02]  /*24d0*/  ISETP.GT.AND P0, PT, R3, 0x1, PT ;  /* 0x000000010300780c */ /* 0x000fe40003f04270 */
[----:B------:R-:W-:Y:S01]  /*24e0*/  SHF.L.U64.HI R13, R78, 0x3, R79 ;  /* 0x000000034e0d7819 */ /* 0x000fe2000001024f */
[----:B------:R-:W-:-:S04]  /*24f0*/  IMAD.WIDE.U32 R20, R2, R74, R20 ;  /* 0x0000004a02147225 */ /* 0x000fc800078e0014 */
[----:B------:R-:W-:Y:S01]  /*2500*/  IMAD.IADD R5, R71, 0x1, R21 ;  /* 0x0000000147057824 */ /* 0x000fe200078e0215 */
[----:B------:R-:W-:Y:S01]  /*2510*/  LEA R4, P4, R20, R80, 0x2 ;  /* 0x0000005014047211 */ /* 0x000fe200078810ff */
[----:B------:R-:W-:-:S03]  /*2520*/  IMAD.WIDE.U32 R68, R68, R78, R12 ;  /* 0x0000004e44447225 */ /* 0x000fc600078e000c */
[----:B------:R-:W-:Y:S02]  /*2530*/  LEA.HI.X R5, R20, R81, R5, 0x2, P4 ;  /* 0x0000005114057211 */ /* 0x000fe400020f1405 */
[----:B--2---:R-:W-:-:S05]  /*2540*/  LOP3.LUT R7, R19, 0xffffe000, RZ, 0xc0, !PT ;  /* 0xffffe00013077812 */ /* 0x004fca00078ec0ff */
[----:B------:R-:W-:-:S04]  /*2550*/  FMUL R7, R7, R58 ;  /* 0x0000003a07077220 */ /* 0x000fc80000400000 */
[----:B------:R-:W-:Y:S01]  /*2560*/  FFMA R85, R24, R57, R7 ;  /* 0x0000003918557223 */ /* 0x000fe20000000007 */
[----:B------:R-:W-:Y:S02]  /*2570*/  LEA.HI.X R7, R70, UR5, R83, 0x2, P1 ;  /* 0x0000000546077c11 */ /* 0x000fe400088f1453 */
[----:B------:R-:W-:Y:S02]  /*2580*/  ISETP.GT.AND P1, PT, R0, RZ, P0 ;  /* 0x000000ff0000720c */ /* 0x000fe40000724270 */
[----:B------:R-:W-:-:S05]  /*2590*/  F2FP.TF32.F32.PACK_B R85, R85 ;  /* 0x00000055ff55723e */ /* 0x000fca00024050ff */
[----:B------:R0:W-:Y:S06]  /*25a0*/  @P2 STG.E desc[UR36][R6.64], R85 ;  /* 0x0000005506002986 */ /* 0x0001ec000c101924 */
[----:B------:R-:W-:Y:S05]  /*25b0*/  @!P1 BRA `(.L_x_39) ;  /* 0x0000000000049947 */ /* 0x000fea0003800000 */
[----:B------:R1:W5:Y:S02]  /*25c0*/  LDG.E.LTC128B R19, desc[UR36][R4.64+0x4] ;  /* 0x0000042404137981 */ /* 0x000364000c1e1920 */
.L_x_39:
[----:B------:R-:W-:Y:S05]  /*25d0*/  BSYNC B1 ;  /* 0x0000000000017941 */ /* 0x000fea0003800000 */
.L_x_38:
[----:B-----5:R-:W-:Y:S01]  /*25e0*/  LOP3.LUT R13, R19, 0xffffe000, RZ, 0xc0, !PT ;  /* 0xffffe000130d7812 */ /* 0x020fe200078ec0ff */
[----:B------:R-:W-:Y:S01]  /*25f0*/  IMAD.IADD R75, R75, 0x1, R69 ;  /* 0x000000014b4b7824 */ /* 0x000fe200078e0245 */
[----:B------:R-:W-:Y:S02]  /*2600*/  IADD3 R20, P2, R10, R68, RZ ;  /* 0x000000440a147210 */ /* 0x000fe40007f5e0ff */
[----:B------:R-:W-:Y:S01]  /*2610*/  ISETP.GT.AND P3, PT, R0, 0x8, P3 ;  /* 0x000000080000780c */ /* 0x000fe20001f64270 */
[----:B------:R-:W-:Y:S02]  /*2620*/  FMUL R10, R13, R58 ;  /* 0x0000003a0d0a7220 */ /* 0x000fe40000400000 */
[----:B------:R-:W-:Y:S01]  /*2630*/  IMAD.X R11, R75, 0x1, R11, P2 ;  /* 0x000000014b0b7824 */ /* 0x000fe200010e060b */
[----:B------:R-:W-:Y:S01]  /*2640*/  LEA R12, P2, R20, R80, 0x2 ;  /* 0x00000050140c7211 */ /* 0x000fe200078410ff */
[----:B------:R-:W-:-:S03]  /*2650*/  FFMA R25, R25, R57, R10 ;  /* 0x0000003919197223 */ /* 0x000fc6000000000a */
[----:B------:R-:W-:Y:S02]  /*2660*/  LEA.HI.X R13, R20, R81, R11, 0x2, P2 ;  /* 0x00000051140d7211 */ /* 0x000fe400010f140b */
[----:B------:R-:W-:-:S05]  /*2670*/  F2FP.TF32.F32.PACK_B R25, R25 ;  /* 0x00000019ff19723e */ /* 0x000fca00024050ff */
[----:B------:R2:W-:Y:S04]  /*2680*/  @P1 STG.E desc[UR36][R6.64+0x4], R25 ;  /* 0x0000041906001986 */ /* 0x0005e8000c101924 */
[----:B------:R-:W3:Y:S01]  /*2690*/  @P3 LDG.E.LTC128B R19, desc[UR36][R12.64] ;  /* 0x000000240c133981 */ /* 0x000ee2000c1e1920 */
[----:B------:R-:W-:Y:S01]  /*26a0*/  IADD3 R14, P1, P2, R8, R68, R14 ;  /* 0x00000044080e7210 */ /* 0x000fe20007a3e00e */
[----:B------:R-:W-:Y:S01]  /*26b0*/  BSSY B1, `(.L_x_40) ;  /* 0x0000011000017945 */ /* 0x000fe20003800000 */
[C---:B------:R-:W-:Y:S02]  /*26c0*/  SHF.L.U64.HI R11, R76.reuse, 0x5, R77 ;  /* 0x000000054c0b7819 */ /* 0x040fe4000001024d */
[----:B------:R-:W-:Y:S02]  /*26d0*/  IADD3.X R15, R9, R75, R15, P1, P2 ;  /* 0x0000004b090f7210 */ /* 0x000fe40000fe440f */
[----:B------:R-:W-:-:S02]  /*26e0*/  LEA R10, P1, R76, R6, 0x5 ;  /* 0x000000064c0a7211 */ /* 0x000fc400078228ff */
[----:B------:R-:W-:Y:S01]  /*26f0*/  ISETP.GT.AND P0, PT, R0, 0x8, P0 ;  /* 0x000000080000780c */ /* 0x000fe20000704270 */
[----:B------:R-:W-:-:S04]  /*2700*/  IMAD.WIDE.U32 R14, R2, R74, R14 ;  /* 0x0000004a020e7225 */ /* 0x000fc800078e000e */
[----:B------:R-:W-:Y:S01]  /*2710*/  IMAD.X R11, R11, 0x1, R7, P1 ;  /* 0x000000010b0b7824 */ /* 0x000fe200008e0607 */
[----:B------:R-:W-:Y:S01]  /*2720*/  LEA R8, P2, R14, R80, 0x2 ;  /* 0x000000500e087211 */ /* 0x000fe200078410ff */
[----:B------:R-:W-:Y:S01]  /*2730*/  IMAD.IADD R2, R71, 0x1, R15 ;  /* 0x0000000147027824 */ /* 0x000fe200078e020f */
[----:B---3--:R-:W-:-:S05]  /*2740*/  LOP3.LUT R9, R19, 0xffffe000, RZ, 0xc0, !PT ;  /* 0xffffe00013097812 */ /* 0x008fca00078ec0ff */
[----:B------:R-:W-:-:S04]  /*2750*/  FMUL R9, R9, R58 ;  /* 0x0000003a09097220 */ /* 0x000fc80000400000 */
[----:B------:R-:W-:Y:S01]  /*2760*/  FFMA R21, R26, R57, R9 ;  /* 0x000000391a157223 */ /* 0x000fe20000000009 */
[----:B------:R-:W-:-:S04]  /*2770*/  LEA.HI.X R9, R14, R81, R2, 0x2, P2 ;  /* 0x000000510e097211 */ /* 0x000fc800010f1402 */
[----:B------:R-:W-:-:S05]  /*2780*/  F2FP.TF32.F32.PACK_B R21, R21 ;  /* 0x00000015ff15723e */ /* 0x000fca00024050ff */
[----:B------:R2:W-:Y:S01]  /*2790*/  @P3 STG.E desc[UR36][R10.64], R21 ;  /* 0x000000150a003986 */ /* 0x0005e2000c101924 */
[----:B------:R-:W-:Y:S05]  /*27a0*/  @!P0 BRA `(.L_x_41) ;  /* 0x0000000000048947 */ /* 0x000fea0003800000 */
[----:B------:R3:W5:Y:S02]  /*27b0*/  LDG.E.LTC128B R19, desc[UR36][R8.64+0x4] ;  /* 0x0000042408137981 */ /* 0x000764000c1e1920 */
.L_x_41:
[----:B------:R-:W-:Y:S05]  /*27c0*/  BSYNC B1 ;  /* 0x0000000000017941 */ /* 0x000fea0003800000 */
.L_x_40:
[----:B-----5:R-:W-:Y:S01]  /*27d0*/  LOP3.LUT R13, R19, 0xffffe000, RZ, 0xc0, !PT ;  /* 0xffffe000130d7812 */ /* 0x020fe200078ec0ff */
[----:B------:R-:W-:Y:S01]  /*27e0*/  BSSY B1, `(.L_x_42) ;  /* 0x0000009000017945 */ /* 0x000fe20003800000 */
[----:B------:R-:W-:-:S03]  /*27f0*/  ISETP.GT.AND P1, PT, R3, 0x8, PT ;  /* 0x000000080300780c */ /* 0x000fc60003f24270 */
[----:B------:R-:W-:Y:S01]  /*2800*/  FMUL R2, R13, R58 ;  /* 0x0000003a0d027220 */ /* 0x000fe20000400000 */
[----:B------:R-:W-:-:S03]  /*2810*/  ISETP.GT.AND P2, PT, R0, RZ, P1 ;  /* 0x000000ff0000720c */ /* 0x000fc60000f44270 */
[----:B------:R-:W-:-:S05]  /*2820*/  FFMA R27, R27, R57, R2 ;  /* 0x000000391b1b7223 */ /* 0x000fca0000000002 */
[----:B------:R-:W-:-:S05]  /*2830*/  F2FP.TF32.F32.PACK_B R27, R27 ;  /* 0x0000001bff1b723e */ /* 0x000fca00024050ff */
[----:B------:R4:W-:Y:S01]  /*2840*/  @P0 STG.E desc[UR36][R10.64+0x4], R27 ;  /* 0x0000041b0a000986 */ /* 0x0009e2000c101924 */
[----:B------:R-:W-:Y:S05]  /*2850*/  @!P2 BRA `(.L_x_43) ;  /* 0x000000000004a947 */ /* 0x000fea0003800000 */
[----:B------:R0:W5:Y:S02]  /*2860*/  LDG.E.LTC128B R19, desc[UR36][R4.64+0x20] ;  /* 0x0000202404137981 */ /* 0x000164000c1e1920 */
.L_x_43:
[----:B------:R-:W-:Y:S05]  /*2870*/  BSYNC B1 ;  /* 0x0000000000017941 */ /* 0x000fea0003800000 */
.L_x_42:
        /* <DEDUP_REMOVED lines=10> */
.L_x_45:
[----:B------:R-:W-:Y:S05]  /*2920*/  BSYNC B1 ;  /* 0x0000000000017941 */ /* 0x000fea0003800000 */
.L_x_44:
[----:B0----5:R-:W-:Y:S01]  /*2930*/  LOP3.LUT R13, R19, 0xffffe000, RZ, 0xc0, !PT ;  /* 0xffffe000130d7812 */ /* 0x021fe200078ec0ff */
[----:B------:R-:W-:Y:S01]  /*2940*/  BSSY B1, `(.L_x_46) ;  /* 0x0000008000017945 */ /* 0x000fe20003800000 */
[----:B------:R-:W-:-:S03]  /*2950*/  ISETP.GT.AND P1, PT, R0, 0x8, P1 ;  /* 0x000000080000780c */ /* 0x000fc60000f24270 */
[----:B------:R-:W-:-:S04]  /*2960*/  FMUL R2, R13, R58 ;  /* 0x0000003a0d027220 */ /* 0x000fc80000400000 */
[----:B------:R-:W-:-:S05]  /*2970*/  FFMA R29, R29, R57, R2 ;  /* 0x000000391d1d7223 */ /* 0x000fca0000000002 */
[----:B------:R-:W-:-:S05]  /*2980*/  F2FP.TF32.F32.PACK_B R29, R29 ;  /* 0x0000001dff1d723e */ /* 0x000fca00024050ff */
[----:B------:R0:W-:Y:S01]  /*2990*/  @P3 STG.E desc[UR36][R6.64+0x24], R29 ;  /* 0x0000241d06003986 */ /* 0x0001e2000c101924 */
[----:B------:R-:W-:Y:S05]  /*29a0*/  @!P1 BRA `(.L_x_47) ;  /* 0x0000000000049947 */ /* 0x000fea0003800000 */
[----:B------:R0:W5:Y:S02]  /*29b0*/  LDG.E.LTC128B R19, desc[UR36][R8.64+0x20] ;  /* 0x0000202408137981 */ /* 0x000164000c1e1920 */
.L_x_47:
[----:B------:R-:W-:Y:S05]  /*29c0*/  BSYNC B1 ;  /* 0x0000000000017941 */ /* 0x000fea0003800000 */
.L_x_46:
[----:B-----5:R-:W-:Y:S01]  /*29d0*/  LOP3.LUT R13, R19, 0xffffe000, RZ, 0xc0, !PT ;  /* 0xffffe000130d7812 */ /* 0x020fe200078ec0ff */
        /* <DEDUP_REMOVED lines=8> */
.L_x_49:
[----:B------:R-:W-:Y:S05]  /*2a60*/  BSYNC B1 ;  /* 0x0000000000017941 */ /* 0x000fea0003800000 */
.L_x_48:
[----:B0----5:R-:W-:Y:S01]  /*2a70*/  LOP3.LUT R13, R19, 0xffffe000, RZ, 0xc0, !PT ;  /* 0xffffe000130d7812 */ /* 0x021fe200078ec0ff */
        /* <DEDUP_REMOVED lines=9> */
.L_x_51:
[----:B------:R-:W-:Y:S05]  /*2b10*/  BSYNC B1 ;  /* 0x0000000000017941 */ /* 0x000fea0003800000 */
.L_x_50:
        /* <DEDUP_REMOVED lines=10> */
.L_x_53:
[----:B------:R-:W-:Y:S05]  /*2bc0*/  BSYNC B1 ;  /* 0x0000000000017941 */ /* 0x000fea0003800000 */
.L_x_52:
        /* <DEDUP_REMOVED lines=9> */
.L_x_55:
[----:B------:R-:W-:Y:S05]  /*2c60*/  BSYNC B1 ;  /* 0x0000000000017941 */ /* 0x000fea0003800000 */
.L_x_54:
        /* <DEDUP_REMOVED lines=9> */
.L_x_57:
[----:B------:R-:W-:Y:S05]  /*2d00*/  BSYNC B1 ;  /* 0x0000000000017941 */ /* 0x000fea0003800000 */
.L_x_56:
        /* <DEDUP_REMOVED lines=10> */
.L_x_59:
[----:B------:R-:W-:Y:S05]  /*2db0*/  BSYNC B1 ;  /* 0x0000000000017941 */ /* 0x000fea0003800000 */
.L_x_58:
        /* <DEDUP_REMOVED lines=10> */
.L_x_61:
[----:B------:R-:W-:Y:S05]  /*2e60*/  BSYNC B1 ;  /* 0x0000000000017941 */ /* 0x000fea0003800000 */
.L_x_60:
        /* <DEDUP_REMOVED lines=9> */
.L_x_63:
[----:B------:R-:W-:Y:S05]  /*2f00*/  BSYNC B1 ;  /* 0x0000000000017941 */ /* 0x000fea0003800000 */
.L_x_62:
        /* <DEDUP_REMOVED lines=9> */
.L_x_65:
[----:B------:R-:W-:Y:S05]  /*2fa0*/  BSYNC B1 ;  /* 0x0000000000017941 */ /* 0x000fea0003800000 */
.L_x_64:
        /* <DEDUP_REMOVED lines=10> */
.L_x_67:
[----:B------:R-:W-:Y:S05]  /*3050*/  BSYNC B1 ;  /* 0x0000000000017941 */ /* 0x000fea0003800000 */
.L_x_66:
        /* <DEDUP_REMOVED lines=10> */
.L_x_69:
[----:B------:R-:W-:Y:S05]  /*3100*/  BSYNC B1 ;  /* 0x0000000000017941 */ /* 0x000fea0003800000 */
.L_x_68:
        /* <DEDUP_REMOVED lines=9> */
.L_x_71:
[----:B------:R-:W-:Y:S05]  /*31a0*/  BSYNC B1 ;  /* 0x0000000000017941 */ /* 0x000fea0003800000 */
.L_x_70:
        /* <DEDUP_REMOVED lines=9> */
.L_x_73:
[----:B------:R-:W-:Y:S05]  /*3240*/  BSYNC B1 ;  /* 0x0000000000017941 */ /* 0x000fea0003800000 */
.L_x_72:
        /* <DEDUP_REMOVED lines=10> */
.L_x_75:
[----:B------:R-:W-:Y:S05]  /*32f0*/  BSYNC B1 ;  /* 0x0000000000017941 */ /* 0x000fea0003800000 */
.L_x_74:
        /* <DEDUP_REMOVED lines=10> */
.L_x_77:
[----:B------:R-:W-:Y:S05]  /*33a0*/  BSYNC B1 ;  /* 0x0000000000017941 */ /* 0x000fea0003800000 */
.L_x_76:
        /* <DEDUP_REMOVED lines=9> */
.L_x_79:
[----:B------:R-:W-:Y:S05]  /*3440*/  BSYNC B1 ;  /* 0x0000000000017941 */ /* 0x000fea0003800000 */
.L_x_78:
        /* <DEDUP_REMOVED lines=9> */
.L_x_81:
[----:B------:R-:W-:Y:S05]  /*34e0*/  BSYNC B1 ;  /* 0x0000000000017941 */ /* 0x000fea0003800000 */
.L_x_80:
        /* <DEDUP_REMOVED lines=10> */
.L_x_83:
[----:B------:R-:W-:Y:S05]  /*3590*/  BSYNC B1 ;  /* 0x0000000000017941 */ /* 0x000fea0003800000 */
.L_x_82:
        /* <DEDUP_REMOVED lines=10> */
.L_x_85:
[----:B------:R-:W-:Y:S05]  /*3640*/  BSYNC B1 ;  /* 0x0000000000017941 */ /* 0x000fea0003800000 */
.L_x_84:
        /* <DEDUP_REMOVED lines=9> */
.L_x_87:
[----:B------:R-:W-:Y:S05]  /*36e0*/  BSYNC B1 ;  /* 0x0000000000017941 */ /* 0x000fea0003800000 */
.L_x_86:
        /* <DEDUP_REMOVED lines=9> */
.L_x_89:
[----:B------:R-:W-:Y:S05]  /*3780*/  BSYNC B1 ;  /* 0x0000000000017941 */ /* 0x000fea0003800000 */
.L_x_88:
        /* <DEDUP_REMOVED lines=10> */
.L_x_91:
[----:B------:R-:W-:Y:S05]  /*3830*/  BSYNC B1 ;  /* 0x0000000000017941 */ /* 0x000fea0003800000 */
.L_x_90:
[----:B-----5:R-:W-:Y:S01]  /*3840*/  LOP3.LUT R13, R19, 0xffffe000, RZ, 0xc0, !PT ;  /* 0xffffe000130d7812 */ /* 0x020fe200078ec0ff */
[----:B------:R-:W-:Y:S01]  /*3850*/  @P2 IMAD.MOV.U32 R2, RZ, RZ, R6 ;  /* 0x000000ffff022224 */ /* 0x000fe200078e0006 */
[----:B------:R-:W-:Y:S01]  /*3860*/  ISETP.GT.AND P0, PT, R3, 0x39, PT ;  /* 0x000000390300780c */ /* 0x000fe20003f04270 */
[----:B------:R-:W-:Y:S01]  /*3870*/  @P2 IMAD.MOV.U32 R3, RZ, RZ, R7 ;  /* 0x000000ffff032224 */ /* 0x000fe200078e0007 */
[----:B------:R-:W-:Y:S01]  /*3880*/  BSSY B1, `(.L_x_92) ;  /* 0x0000008000017945 */ /* 0x000fe20003800000 */
[----:B------:R-:W-:Y:S01]  /*3890*/  FMUL R13, R13, R58 ;  /* 0x0000003a0d0d7220 */ /* 0x000fe20000400000 */
[----:B------:R-:W-:-:S03]  /*38a0*/  ISETP.GT.AND P3, PT, R0, RZ, P0 ;  /* 0x000000ff0000720c */ /* 0x000fc60000764270 */
[----:B------:R-:W-:-:S05]  /*38b0*/  FFMA R13, R52, R57, R13 ;  /* 0x00000039340d7223 */ /* 0x000fca000000000d */
[----:B------:R-:W-:-:S05]  /*38c0*/  F2FP.TF32.F32.PACK_B R13, R13 ;  /* 0x0000000dff0d723e */ /* 0x000fca00024050ff */
[----:B------:R0:W-:Y:S01]  /*38d0*/  @P2 STG.E desc[UR36][R2.64+0xe0], R13 ;  /* 0x0000e00d02002986 */ /* 0x0001e2000c101924 */
[----:B------:R-:W-:Y:S05]  /*38e0*/  @!P3 BRA `(.L_x_93) ;  /* 0x000000000004b947 */ /* 0x000fea0003800000 */
[----:B------:R0:W5:Y:S02]  /*38f0*/  LDG.E.LTC128B R19, desc[UR36][R4.64+0xe4] ;  /* 0x0000e42404137981 */ /* 0x000164000c1e1920 */
.L_x_93:
[----:B------:R-:W-:Y:S05]  /*3900*/  BSYNC B1 ;  /* 0x0000000000017941 */ /* 0x000fea0003800000 */
.L_x_92:
        /* <DEDUP_REMOVED lines=9> */
.L_x_95:
[----:B------:R-:W-:Y:S05]  /*39a0*/  BSYNC B1 ;  /* 0x0000000000017941 */ /* 0x000fea0003800000 */
.L_x_94:
[----:B-----5:R-:W-:Y:S01]  /*39b0*/  LOP3.LUT R3, R19, 0xffffe000, RZ, 0xc0, !PT ;  /* 0xffffe00013037812 */ /* 0x020fe200078ec0ff */
[----:B------:R-:W-:Y:S01]  /*39c0*/  @P1 IMAD.MOV.U32 R2, RZ, RZ, R10 ;  /* 0x000000ffff021224 */ /* 0x000fe200078e000a */
[----:B------:R-:W-:Y:S01]  /*39d0*/  ISETP.GT.AND P0, PT, R0, 0x8, P0 ;  /* 0x000000080000780c */ /* 0x000fe20000704270 */
[----:B------:R-:W-:Y:S02]  /*39e0*/  BSSY B1, `(.L_x_96) ;  /* 0x0000008000017945 */ /* 0x000fe40003800000 */
[----:B------:R-:W-:-:S04]  /*39f0*/  FMUL R3, R3, R58 ;  /* 0x0000003a03037220 */ /* 0x000fc80000400000 */
[----:B-1----:R-:W-:Y:S01]  /*3a00*/  FFMA R5, R54, R57, R3 ;  /* 0x0000003936057223 */ /* 0x002fe20000000003 */
[----:B------:R-:W-:-:S04]  /*3a10*/  @P1 IMAD.MOV.U32 R3, RZ, RZ, R11 ;  /* 0x000000ffff031224 */ /* 0x000fc800078e000b */
[----:B------:R-:W-:-:S05]  /*3a20*/  F2FP.TF32.F32.PACK_B R5, R5 ;  /* 0x00000005ff05723e */ /* 0x000fca00024050ff */
[----:B------:R1:W-:Y:S01]  /*3a30*/  @P1 STG.E desc[UR36][R2.64+0xe0], R5 ;  /* 0x0000e00502001986 */ /* 0x0003e2000c101924 */
[----:B------:R-:W-:Y:S05]  /*3a40*/  @!P0 BRA `(.L_x_97) ;  /* 0x0000000000048947 */ /* 0x000fea0003800000 */
[----:B------:R0:W5:Y:S02]  /*3a50*/  LDG.E.LTC128B R19, desc[UR36][R8.64+0xe4] ;  /* 0x0000e42408137981 */ /* 0x000164000c1e1920 */
.L_x_97:
[----:B------:R-:W-:Y:S05]  /*3a60*/  BSYNC B1 ;  /* 0x0000000000017941 */ /* 0x000fea0003800000 */
.L_x_96:
[----:B------:R-:W-:Y:S05]  /*3a70*/  @!P0 BRA `(.L_x_98) ;  /* 0x0000000800908947 */ /* 0x000fea0003800000 */
[----:B-----5:R-:W-:-:S05]  /*3a80*/  LOP3.LUT R19, R19, 0xffffe000, RZ, 0xc0, !PT ;  /* 0xffffe00013137812 */ /* 0x020fca00078ec0ff */
[----:B------:R-:W-:-:S04]  /*3a90*/  FMUL R0, R19, R58 ;  /* 0x0000003a13007220 */ /* 0x000fc80000400000 */
[----:B------:R-:W-:-:S05]  /*3aa0*/  FFMA R55, R55, R57, R0 ;  /* 0x0000003937377223 */ /* 0x000fca0000000000 */
[----:B------:R-:W-:-:S05]  /*3ab0*/  F2FP.TF32.F32.PACK_B R55, R55 ;  /* 0x00000037ff37723e */ /* 0x000fca00024050ff */
[----:B------:R0:W-:Y:S01]  /*3ac0*/  STG.E desc[UR36][R10.64+0xe4], R55 ;  /* 0x0000e4370a007986 */ /* 0x0001e2000c101924 */
[----:B------:R-:W-:Y:S05]  /*3ad0*/  BRA `(.L_x_98) ;  /* 0x0000000800787947 */ /* 0x000fea0003800000 */
.L_x_37:
[----:B------:R-:W-:Y:S01]  /*3ae0*/  ISETP.GT.AND P4, PT, R3, 0x1, PT ;  /* 0x000000010300780c */ /* 0x000fe20003f84270 */
[----:B------:R-:W-:Y:S01]  /*3af0*/  ULDC.64 UR4, c[0x0][0x5c0] ;  /* 0x0001700000047ab9 */ /* 0x000fe20000000a00 */
[-C--:B------:R-:W-:Y:S01]  /*3b00*/  FMUL R9, R24, R57.reuse ;  /* 0x0000003918097220 */ /* 0x080fe20000400000 */
[----:B------:R-:W-:Y:S01]  /*3b10*/  LEA R4, P1, R70, UR4, 0x2 ;  /* 0x0000000446047c11 */ /* 0x000fe2000f8210ff */
[-C--:B------:R-:W-:Y:S01]  /*3b20*/  FMUL R25, R25, R57.reuse ;  /* 0x0000003919197220 */ /* 0x080fe20000400000 */
[----:B------:R-:W-:Y:S01]  /*3b30*/  ISETP.GT.AND P0, PT, R0, RZ, P4 ;  /* 0x000000ff0000720c */ /* 0x000fe20002704270 */
[-C--:B------:R-:W-:Y:S01]  /*3b40*/  FMUL R11, R26, R57.reuse ;  /* 0x000000391a0b7220 */ /* 0x080fe20000400000 */
[----:B------:R-:W-:Y:S01]  /*3b50*/  ISETP.GT.AND P3, PT, R0, 0x8, P3 ;  /* 0x000000080000780c */ /* 0x000fe20001f64270 */
[-C--:B------:R-:W-:Y:S01]  /*3b60*/  FMUL R27, R27, R57.reuse ;  /* 0x000000391b1b7220 */ /* 0x080fe20000400000 */
[----:B------:R-:W-:Y:S01]  /*3b70*/  LEA.HI.X R5, R70, UR5, R83, 0x2, P1 ;  /* 0x0000000546057c11 */ /* 0x000fe200088f1453 */
[----:B------:R-:W-:Y:S01]  /*3b80*/  FMUL R29, R29, R57 ;  /* 0x000000391d1d7220 */ /* 0x000fe20000400000 */
[----:B------:R-:W-:Y:S01]  /*3b90*/  F2FP.TF32.F32.PACK_B R9, R9 ;  /* 0x00000009ff09723e */ /* 0x000fe200024050ff */
[-C--:B------:R-:W-:Y:S01]  /*3ba0*/  FMUL R31, R31, R57.reuse ;  /* 0x000000391f1f7220 */ /* 0x080fe20000400000 */
[C---:B------:R-:W-:Y:S01]  /*3bb0*/  SHF.L.U64.HI R77, R76.reuse, 0x5, R77 ;  /* 0x000000054c4d7819 */ /* 0x040fe2000001024d */
[----:B------:R-:W-:Y:S01]  /*3bc0*/  FMUL R33, R33, R57 ;  /* 0x0000003921217220 */ /* 0x000fe20000400000 */
[----:B------:R-:W-:Y:S01]  /*3bd0*/  LEA R6, P1, R76, R4, 0x5 ;  /* 0x000000044c067211 */ /* 0x000fe200078228ff */
[----:B------:R1:W-:Y:S01]  /*3be0*/  @P2 STG.E desc[UR36][R4.64], R9 ;  /* 0x0000000904002986 */ /* 0x0003e2000c101924 */
[----:B------:R-:W-:Y:S01]  /*3bf0*/  F2FP.TF32.F32.PACK_B R25, R25 ;  /* 0x00000019ff19723e */ /* 0x000fe200024050ff */
[----:B0-----:R-:W-:Y:S01]  /*3c00*/  FMUL R13, R34, R57 ;  /* 0x00000039220d7220 */ /* 0x001fe20000400000 */
[----:B------:R-:W-:Y:S01]  /*3c10*/  F2FP.TF32.F32.PACK_B R11, R11 ;  /* 0x0000000bff0b723e */ /* 0x000fe200024050ff */
[----:B------:R-:W-:Y:S01]  /*3c20*/  IMAD.X R7, R77, 0x1, R5, P1 ;  /* 0x000000014d077824 */ /* 0x000fe200008e0605 */
[C---:B------:R-:W-:Y:S01]  /*3c30*/  ISETP.GT.AND P2, PT, R3.reuse, 0x8, PT ;  /* 0x000000080300780c */ /* 0x040fe20003f44270 */
[----:B------:R-:W-:Y:S01]  /*3c40*/  @P0 STG.E desc[UR36][R4.64+0x4], R25 ;  /* 0x0000041904000986 */ /* 0x000fe2000c101924 */
[----:B------:R-:W-:Y:S01]  /*3c50*/  ISETP.GT.AND P0, PT, R3, 0x9, PT ;  /* 0x000000090300780c */ /* 0x000fe20003f04270 */
[-C--:B------:R-:W-:Y:S01]  /*3c60*/  FMUL R35, R35, R57.reuse ;  /* 0x0000003923237220 */ /* 0x080fe20000400000 */
[C---:B------:R-:W-:Y:S01]  /*3c70*/  ISETP.GT.AND P4, PT, R0.reuse, 0x8, P4 ;  /* 0x000000080000780c */ /* 0x040fe20002784270 */
[----:B------:R0:W-:Y:S01]  /*3c80*/  @P3 STG.E desc[UR36][R6.64], R11 ;  /* 0x0000000b06003986 */ /* 0x0001e2000c101924 */
[----:B------:R-:W-:Y:S01]  /*3c90*/  ISETP.GT.AND P1, PT, R0, RZ, P2 ;  /* 0x000000ff0000720c */ /* 0x000fe20001724270 */
[-C--:B-1----:R-:W-:Y:S01]  /*3ca0*/  FMUL R9, R28, R57.reuse ;  /* 0x000000391c097220 */ /* 0x082fe20000400000 */
[C---:B------:R-:W-:Y:S01]  /*3cb0*/  ISETP.GT.AND P3, PT, R0.reuse, RZ, P0 ;  /* 0x000000ff0000720c */ /* 0x040fe20000764270 */
[----:B------:R-:W-:Y:S01]  /*3cc0*/  FMUL R37, R37, R57 ;  /* 0x0000003925257220 */ /* 0x000fe20000400000 */
[----:B------:R-:W-:Y:S01]  /*3cd0*/  F2FP.TF32.F32.PACK_B R27, R27 ;  /* 0x0000001bff1b723e */ /* 0x000fe200024050ff */
[----:B------:R-:W-:Y:S01]  /*3ce0*/  FMUL R39, R39, R57 ;  /* 0x0000003927277220 */ /* 0x000fe20000400000 */
[----:B------:R-:W-:Y:S01]  /*3cf0*/  F2FP.TF32.F32.PACK_B R9, R9 ;  /* 0x00000009ff09723e */ /* 0x000fe200024050ff */
[-C--:B------:R-:W-:Y:S01]  /*3d00*/  FMUL R41, R41, R57.reuse ;  /* 0x0000003929297220 */ /* 0x080fe20000400000 */
[----:B------:R-:W-:Y:S01]  /*3d10*/  ISETP.GT.AND P2, PT, R0, 0x8, P2 ;  /* 0x000000080000780c */ /* 0x000fe20001744270 */
[----:B------:R-:W-:Y:S01]  /*3d20*/  FMUL R43, R43, R57 ;  /* 0x000000392b2b7220 */ /* 0x000fe20000400000 */
[----:B------:R-:W-:Y:S01]  /*3d30*/  F2FP.TF32.F32.PACK_B R29, R29 ;  /* 0x0000001dff1d723e */ /* 0x000fe200024050ff */
[----:B------:R-:W-:Y:S01]  /*3d40*/  @P4 STG.E desc[UR36][R6.64+0x4], R27 ;  /* 0x0000041b06004986 */ /* 0x000fe2000c101924 */
[-C--:B0-----:R-:W-:Y:S01]  /*3d50*/  FMUL R11, R30, R57.reuse ;  /* 0x000000391e0b7220 */ /* 0x081fe20000400000 */
[C---:B------:R-:W-:Y:S01]  /*3d60*/  ISETP.GT.AND P0, PT, R0.reuse, 0x8, P0 ;  /* 0x000000080000780c */ /* 0x040fe20000704270 */
[-C--:B------:R-:W-:Y:S01]  /*3d70*/  FMUL R45, R45, R57.reuse ;  /* 0x000000392d2d7220 */ /* 0x080fe20000400000 */
[----:B------:R0:W-:Y:S01]  /*3d80*/  @P1 STG.E desc[UR36][R4.64+0x20], R9 ;  /* 0x0000200904001986 */ /* 0x0001e2000c101924 */
[----:B------:R-:W-:Y:S01]  /*3d90*/  ISETP.GT.AND P4, PT, R3, 0x11, PT ;  /* 0x000000110300780c */ /* 0x000fe20003f84270 */
[----:B------:R-:W-:Y:S01]  /*3da0*/  FMUL R47, R47, R57 ;  /* 0x000000392f2f7220 */ /* 0x000fe20000400000 */
[----:B------:R-:W-:Y:S01]  /*3db0*/  F2FP.TF32.F32.PACK_B R11, R11 ;  /* 0x0000000bff0b723e */ /* 0x000fe200024050ff */
[----:B------:R-:W-:Y:S01]  /*3dc0*/  @P3 STG.E desc[UR36][R4.64+0x24], R29 ;  /* 0x0000241d04003986 */ /* 0x000fe2000c101924 */
[----:B------:R-:W-:Y:S01]  /*3dd0*/  ISETP.GT.AND P3, PT, R3, 0x10, PT ;  /* 0x000000100300780c */ /* 0x000fe20003f64270 */
[----:B------:R-:W-:Y:S01]  /*3de0*/  FMUL R49, R49, R57 ;  /* 0x0000003931317220 */ /* 0x000fe20000400000 */
[----:B------:R-:W-:Y:S01]  /*3df0*/  F2FP.TF32.F32.PACK_B R31, R31 ;  /* 0x0000001fff1f723e */ /* 0x000fe200024050ff */
[----:B------:R1:W-:Y:S01]  /*3e00*/  @P2 STG.E desc[UR36][R6.64+0x20], R11 ;  /* 0x0000200b06002986 */ /* 0x0003e2000c101924 */
[C---:B------:R-:W-:Y:S01]  /*3e10*/  ISETP.GT.AND P1, PT, R0.reuse, RZ, P3 ;  /* 0x000000ff0000720c */ /* 0x040fe20001f24270 */
[-C--:B------:R-:W-:Y:S01]  /*3e20*/  FMUL R51, R51, R57.reuse ;  /* 0x0000003933337220 */ /* 0x080fe20000400000 */
[----:B------:R-:W-:Y:S01]  /*3e30*/  ISETP.GT.AND P2, PT, R0, RZ, P4 ;  /* 0x000000ff0000720c */ /* 0x000fe20002744270 */
[----:B0-----:R-:W-:Y:S01]  /*3e40*/  FMUL R9, R32, R57 ;  /* 0x0000003920097220 */ /* 0x001fe20000400000 */
[----:B------:R-:W-:Y:S01]  /*3e50*/  ISETP.GT.AND P3, PT, R0, 0x8, P3 ;  /* 0x000000080000780c */ /* 0x000fe20001f64270 */
[----:B------:R-:W-:Y:S01]  /*3e60*/  @P0 STG.E desc[UR36][R6.64+0x24], R31 ;  /* 0x0000241f06000986 */ /* 0x000fe2000c101924 */
[----:B------:R-:W-:Y:S01]  /*3e70*/  F2FP.TF32.F32.PACK_B R33, R33 ;  /* 0x00000021ff21723e */ /* 0x000fe200024050ff */
[----:B------:R-:W-:Y:S01]  /*3e80*/  FMUL R53, R53, R57 ;  /* 0x0000003935357220 */ /* 0x000fe20000400000 */
[----:B------:R-:W-:Y:S01]  /*3e90*/  F2FP.TF32.F32.PACK_B R9, R9 ;  /* 0x00000009ff09723e */ /* 0x000fe200024050ff */
[----:B------:R-:W-:Y:S01]  /*3ea0*/  FMUL R55, R55, R57 ;  /* 0x0000003937377220 */ /* 0x000fe20000400000 */
[----:B------:R-:W-:Y:S01]  /*3eb0*/  F2FP.TF32.F32.PACK_B R13, R13 ;  /* 0x0000000dff0d723e */ /* 0x000fe200024050ff */
[----:B-1----:R-:W-:Y:S01]  /*3ec0*/  FMUL R11, R38, R57 ;  /* 0x00000039260b7220 */ /* 0x002fe20000400000 */
[C---:B------:R-:W-:Y:S01]  /*3ed0*/  ISETP.GT.AND P0, PT, R3.reuse, 0x19, PT ;  /* 0x000000190300780c */ /* 0x040fe20003f04270 */
[----:B------:R0:W-:Y:S01]  /*3ee0*/  @P1 STG.E desc[UR36][R4.64+0x40], R9 ;  /* 0x0000400904001986 */ /* 0x0001e2000c101924 */
[----:B------:R-:W-:-:S02]  /*3ef0*/  ISETP.GT.AND P1, PT, R3, 0x18, PT ;  /* 0x000000180300780c */ /* 0x000fc40003f24270 */
[C---:B------:R-:W-:Y:S01]  /*3f00*/  ISETP.GT.AND P4, PT, R0.reuse, 0x8, P4 ;  /* 0x000000080000780c */ /* 0x040fe20002784270 */
[----:B------:R-:W-:Y:S01]  /*3f10*/  @P2 STG.E desc[UR36][R4.64+0x44], R33 ;  /* 0x0000442104002986 */ /* 0x000fe2000c101924 */
[C---:B------:R-:W-:Y:S02]  /*3f20*/  ISETP.GT.AND P2, PT, R0.reuse, RZ, P1 ;  /* 0x000000ff0000720c */ /* 0x040fe40000f44270 */
[C---:B------:R-:W-:Y:S01]  /*3f30*/  ISETP.GT.AND P1, PT, R0.reuse, 0x8, P1 ;  /* 0x000000080000780c */ /* 0x040fe20000f24270 */
[----:B------:R1:W-:Y:S01]  /*3f40*/  @P3 STG.E desc[UR36][R6.64+0x40], R13 ;  /* 0x0000400d06003986 */ /* 0x0003e2000c101924 */
[----:B------:R-:W-:Y:S02]  /*3f50*/  ISETP.GT.AND P3, PT, R0, RZ, P0 ;  /* 0x000000ff0000720c */ /* 0x000fe40000764270 */
[----:B------:R-:W-:Y:S01]  /*3f60*/  F2FP.TF32.F32.PACK_B R35, R35 ;  /* 0x00000023ff23723e */ /* 0x000fe200024050ff */
[----:B0-----:R-:W-:Y:S01]  /*3f70*/  FMUL R9, R36, R57 ;  /* 0x0000003924097220 */ /* 0x001fe20000400000 */
[----:B------:R-:W-:-:S02]  /*3f80*/  F2FP.TF32.F32.PACK_B R37, R37 ;  /* 0x00000025ff25723e */ /* 0x000fc400024050ff */
[----:B------:R-:W-:Y:S01]  /*3f90*/  F2FP.TF32.F32.PACK_B R11, R11 ;  /* 0x0000000bff0b723e */ /* 0x000fe200024050ff */
[----:B------:R-:W-:Y:S01]  /*3fa0*/  @P4 STG.E desc[UR36][R6.64+0x44], R35 ;  /* 0x0000442306004986 */ /* 0x000fe2000c101924 */
[----:B------:R-:W-:Y:S02]  /*3fb0*/  F2FP.TF32.F32.PACK_B R9, R9 ;  /* 0x00000009ff09723e */ /* 0x000fe400024050ff */
[----:B------:R-:W-:Y:S01]  /*3fc0*/  F2FP.TF32.F32.PACK_B R39, R39 ;  /* 0x00000027ff27723e */ /* 0x000fe200024050ff */
[----:B-1----:R-:W-:Y:S01]  /*3fd0*/  FMUL R13, R42, R57 ;  /* 0x000000392a0d7220 */ /* 0x002fe20000400000 */
[----:B------:R-:W-:Y:S01]  /*3fe0*/  F2FP.TF32.F32.PACK_B R41, R41 ;  /* 0x00000029ff29723e */ /* 0x000fe200024050ff */
[----:B------:R0:W-:Y:S01]  /*3ff0*/  @P2 STG.E desc[UR36][R4.64+0x60], R9 ;  /* 0x0000600904002986 */ /* 0x0001e2000c101924 */
[----:B------:R-:W-:Y:S02]  /*4000*/  ISETP.GT.AND P2, PT, R3, 0x20, PT ;  /* 0x000000200300780c */ /* 0x000fe40003f44270 */
[----:B------:R-:W-:Y:S01]  /*4010*/  F2FP.TF32.F32.PACK_B R13, R13 ;  /* 0x0000000dff0d723e */ /* 0x000fe200024050ff */
[----:B------:R-:W-:Y:S01]  /*4020*/  @P3 STG.E desc[UR36][R4.64+0x64], R37 ;  /* 0x0000642504003986 */ /* 0x000fe2000c101924 */
[----:B------:R-:W-:-:S02]  /*4030*/  ISETP.GT.AND P3, PT, R0, 0x8, P0 ;  /* 0x000000080000780c */ /* 0x000fc40000764270 */
[C---:B------:R-:W-:Y:S01]  /*4040*/  ISETP.GT.AND P0, PT, R3.reuse, 0x21, PT ;  /* 0x000000210300780c */ /* 0x040fe20003f04270 */
[----:B------:R1:W-:Y:S01]  /*4050*/  @P1 STG.E desc[UR36][R6.64+0x60], R11 ;  /* 0x0000600b06001986 */ /* 0x0003e2000c101924 */
[C---:B------:R-:W-:Y:S02]  /*4060*/  ISETP.GT.AND P4, PT, R0.reuse, RZ, P2 ;  /* 0x000000ff0000720c */ /* 0x040fe40001784270 */
[----:B------:R-:W-:Y:S01]  /*4070*/  ISETP.GT.AND P1, PT, R0, RZ, P0 ;  /* 0x000000ff0000720c */ /* 0x000fe20000724270 */
[----:B0-----:R-:W-:Y:S01]  /*4080*/  FMUL R9, R40, R57 ;  /* 0x0000003928097220 */ /* 0x001fe20000400000 */
[C---:B------:R-:W-:Y:S02]  /*4090*/  ISETP.GT.AND P2, PT, R0.reuse, 0x8, P2 ;  /* 0x000000080000780c */ /* 0x040fe40001744270 */
[----:B------:R-:W-:Y:S02]  /*40a0*/  F2FP.TF32.F32.PACK_B R43, R43 ;  /* 0x0000002bff2b723e */ /* 0x000fe400024050ff */
[----:B------:R-:W-:Y:S01]  /*40b0*/  F2FP.TF32.F32.PACK_B R9, R9 ;  /* 0x00000009ff09723e */ /* 0x000fe200024050ff */
[----:B------:R-:W-:Y:S01]  /*40c0*/  @P3 STG.E desc[UR36][R6.64+0x64], R39 ;  /* 0x0000642706003986 */ /* 0x000fe2000c101924 */
[----:B------:R-:W-:Y:S01]  /*40d0*/  ISETP.GT.AND P3, PT, R0, 0x8, P0 ;  /* 0x000000080000780c */ /* 0x000fe20000764270 */
[----:B-1----:R-:W-:Y:S01]  /*40e0*/  FMUL R11, R46, R57 ;  /* 0x000000392e0b7220 */ /* 0x002fe20000400000 */
[----:B------:R-:W-:Y:S01]  /*40f0*/  ISETP.GT.AND P0, PT, R3, 0x29, PT ;  /* 0x000000290300780c */ /* 0x000fe20003f04270 */
[----:B------:R0:W-:Y:S01]  /*4100*/  @P4 STG.E desc[UR36][R4.64+0x80], R9 ;  /* 0x0000800904004986 */ /* 0x0001e2000c101924 */
[----:B------:R-:W-:-:S02]  /*4110*/  F2FP.TF32.F32.PACK_B R45, R45 ;  /* 0x0000002dff2d723e */ /* 0x000fc400024050ff */
[----:B------:R-:W-:Y:S01]  /*4120*/  F2FP.TF32.F32.PACK_B R11, R11 ;  /* 0x0000000bff0b723e */ /* 0x000fe200024050ff */
[----:B------:R-:W-:Y:S01]  /*4130*/  @P1 STG.E desc[UR36][R4.64+0x84], R41 ;  /* 0x0000842904001986 */ /* 0x000fe2000c101924 */
[C---:B------:R-:W-:Y:S02]  /*4140*/  ISETP.GT.AND P1, PT, R3.reuse, 0x28, PT ;  /* 0x000000280300780c */ /* 0x040fe40003f24270 */
[----:B------:R-:W-:Y:S01]  /*4150*/  F2FP.TF32.F32.PACK_B R47, R47 ;  /* 0x0000002fff2f723e */ /* 0x000fe200024050ff */
[----:B------:R1:W-:Y:S01]  /*4160*/  @P2 STG.E desc[UR36][R6.64+0x80], R13 ;  /* 0x0000800d06002986 */ /* 0x0003e2000c101924 */
[C---:B------:R-:W-:Y:S02]  /*4170*/  ISETP.GT.AND P4, PT, R0.reuse, RZ, P1 ;  /* 0x000000ff0000720c */ /* 0x040fe40000f84270 */
[----:B------:R-:W-:Y:S01]  /*4180*/  ISETP.GT.AND P2, PT, R0, RZ, P0 ;  /* 0x000000ff0000720c */ /* 0x000fe20000744270 */
[----:B0-----:R-:W-:Y:S01]  /*4190*/  FMUL R9, R44, R57 ;  /* 0x000000392c097220 */ /* 0x001fe20000400000 */
[----:B------:R-:W-:Y:S01]  /*41a0*/  ISETP.GT.AND P1, PT, R0, 0x8, P1 ;  /* 0x000000080000780c */ /* 0x000fe20000f24270 */
[----:B------:R-:W-:Y:S01]  /*41b0*/  @P3 STG.E desc[UR36][R6.64+0x84], R43 ;  /* 0x0000842b06003986 */ /* 0x000fe2000c101924 */
[----:B------:R-:W-:-:S02]  /*41c0*/  ISETP.GT.AND P3, PT, R3, 0x31, PT ;  /* 0x000000310300780c */ /* 0x000fc40003f64270 */
[----:B------:R-:W-:Y:S02]  /*41d0*/  F2FP.TF32.F32.PACK_B R9, R9 ;  /* 0x00000009ff09723e */ /* 0x000fe400024050ff */
[----:B------:R-:W-:Y:S01]  /*41e0*/  ISETP.GT.AND P0, PT, R0, 0x8, P0 ;  /* 0x000000080000780c */ /* 0x000fe20000704270 */
[----:B-1----:R-:W-:Y:S01]  /*41f0*/  FMUL R13, R48, R57 ;  /* 0x00000039300d7220 */ /* 0x002fe20000400000 */
[----:B------:R-:W-:Y:S01]  /*4200*/  F2FP.TF32.F32.PACK_B R49, R49 ;  /* 0x00000031ff31723e */ /* 0x000fe200024050ff */
[----:B------:R0:W-:Y:S01]  /*4210*/  @P4 STG.E desc[UR36][R4.64+0xa0], R9 ;  /* 0x0000a00904004986 */ /* 0x0001e2000c101924 */
[----:B------:R-:W-:Y:S02]  /*4220*/  F2FP.TF32.F32.PACK_B R51, R51 ;  /* 0x00000033ff33723e */ /* 0x000fe400024050ff */
[----:B------:R-:W-:Y:S01]  /*4230*/  F2FP.TF32.F32.PACK_B R13, R13 ;  /* 0x0000000dff0d723e */ /* 0x000fe200024050ff */
[----:B------:R-:W-:Y:S01]  /*4240*/  @P2 STG.E desc[UR36][R4.64+0xa4], R45 ;  /* 0x0000a42d04002986 */ /* 0x000fe2000c101924 */
[----:B------:R-:W-:-:S02]  /*4250*/  ISETP.GT.AND P2, PT, R3, 0x30, PT ;  /* 0x000000300300780c */ /* 0x000fc40003f44270 */
[----:B------:R-:W-:Y:S01]  /*4260*/  F2FP.TF32.F32.PACK_B R53, R53 ;  /* 0x00000035ff35723e */ /* 0x000fe200024050ff */
[----:B------:R1:W-:Y:S01]  /*4270*/  @P1 STG.E desc[UR36][R6.64+0xa0], R11 ;  /* 0x0000a00b06001986 */ /* 0x0003e2000c101924 */
[C---:B------:R-:W-:Y:S02]  /*4280*/  ISETP.GT.AND P4, PT, R0.reuse, RZ, P2 ;  /* 0x000000ff0000720c */ /* 0x040fe40001784270 */
[C---:B------:R-:W-:Y:S01]  /*4290*/  ISETP.GT.AND P1, PT, R0.reuse, RZ, P3 ;  /* 0x000000ff0000720c */ /* 0x040fe20001f24270 */
[----:B------:R-:W-:Y:S01]  /*42a0*/  @P0 STG.E desc[UR36][R6.64+0xa4], R47 ;  /* 0x0000a42f06000986 */ /* 0x000fe2000c101924 */
[----:B------:R-:W-:Y:S01]  /*42b0*/  ISETP.GT.AND P2, PT, R0, 0x8, P2 ;  /* 0x000000080000780c */ /* 0x000fe20001744270 */
[----:B0-----:R-:W-:Y:S01]  /*42c0*/  FMUL R9, R50, R57 ;  /* 0x0000003932097220 */ /* 0x001fe20000400000 */
[----:B------:R-:W-:Y:S02]  /*42d0*/  ISETP.GT.AND P0, PT, R3, 0x38, PT ;  /* 0x000000380300780c */ /* 0x000fe40003f04270 */
[----:B------:R-:W-:-:S02]  /*42e0*/  ISETP.GT.AND P3, PT, R0, 0x8, P3 ;  /* 0x000000080000780c */ /* 0x000fc40001f64270 */
[----:B------:R-:W-:Y:S01]  /*42f0*/  F2FP.TF32.F32.PACK_B R9, R9 ;  /* 0x00000009ff09723e */ /* 0x000fe200024050ff */
[----:B-1----:R-:W-:Y:S01]  /*4300*/  FMUL R11, R52, R57 ;  /* 0x00000039340b7220 */ /* 0x002fe20000400000 */
[----:B------:R-:W-:Y:S01]  /*4310*/  F2FP.TF32.F32.PACK_B R55, R55 ;  /* 0x00000037ff37723e */ /* 0x000fe200024050ff */
[----:B------:R0:W-:Y:S01]  /*4320*/  @P4 STG.E desc[UR36][R4.64+0xc0], R13 ;  /* 0x0000c00d04004986 */ /* 0x0001e2000c101924 */
[----:B------:R-:W-:Y:S01]  /*4330*/  ISETP.GT.AND P4, PT, R3, 0x39, PT ;  /* 0x000000390300780c */ /* 0x000fe20003f84270 */
[----:B------:R-:W-:Y:S01]  /*4340*/  @P1 IMAD.MOV.U32 R2, RZ, RZ, R4 ;  /* 0x000000ffff021224 */ /* 0x000fe200078e0004 */
[----:B------:R-:W-:Y:S01]  /*4350*/  F2FP.TF32.F32.PACK_B R11, R11 ;  /* 0x0000000bff0b723e */ /* 0x000fe200024050ff */
[----:B------:R-:W-:-:S05]  /*4360*/  @P1 IMAD.MOV.U32 R3, RZ, RZ, R5 ;  /* 0x000000ffff031224 */ /* 0x000fca00078e0005 */
[----:B------:R1:W-:Y:S01]  /*4370*/  @P1 STG.E desc[UR36][R2.64+0xc4], R49 ;  /* 0x0000c43102001986 */ /* 0x0003e2000c101924 */
[C---:B------:R-:W-:Y:S02]  /*4380*/  ISETP.GT.AND P1, PT, R0.reuse, RZ, P0 ;  /* 0x000000ff0000720c */ /* 0x040fe40000724270 */
[----:B------:R-:W-:Y:S01]  /*4390*/  ISETP.GT.AND P0, PT, R0, 0x8, P0 ;  /* 0x000000080000780c */ /* 0x000fe20000704270 */
[----:B0-----:R-:W-:-:S05]  /*43a0*/  FMUL R13, R54, R57 ;  /* 0x00000039360d7220 */ /* 0x001fca0000400000 */
[----:B------:R-:W-:Y:S01]  /*43b0*/  F2FP.TF32.F32.PACK_B R13, R13 ;  /* 0x0000000dff0d723e */ /* 0x000fe200024050ff */
[----:B-1----:R-:W-:Y:S02]  /*43c0*/  @P2 IMAD.MOV.U32 R2, RZ, RZ, R6 ;  /* 0x000000ffff022224 */ /* 0x002fe400078e0006 */
[----:B------:R-:W-:-:S05]  /*43d0*/  @P2 IMAD.MOV.U32 R3, RZ, RZ, R7 ;  /* 0x000000ffff032224 */ /* 0x000fca00078e0007 */
[----:B------:R0:W-:Y:S01]  /*43e0*/  @P2 STG.E desc[UR36][R2.64+0xc0], R9 ;  /* 0x0000c00902002986 */ /* 0x0001e2000c101924 */
[C---:B------:R-:W-:Y:S02]  /*43f0*/  ISETP.GT.AND P2, PT, R0.reuse, RZ, P4 ;  /* 0x000000ff0000720c */ /* 0x040fe40002744270 */
[----:B------:R-:W-:Y:S01]  /*4400*/  ISETP.GT.AND P4, PT, R0, 0x8, P4 ;  /* 0x000000080000780c */ /* 0x000fe20002784270 */
[----:B0-----:R-:W-:Y:S02]  /*4410*/  @P3 IMAD.MOV.U32 R2, RZ, RZ, R6 ;  /* 0x000000ffff023224 */ /* 0x001fe400078e0006 */
[----:B------:R-:W-:-:S05]  /*4420*/  @P3 IMAD.MOV.U32 R3, RZ, RZ, R7 ;  /* 0x000000ffff033224 */ /* 0x000fca00078e0007 */
[----:B------:R0:W-:Y:S02]  /*4430*/  @P3 STG.E desc[UR36][R2.64+0xc4], R51 ;  /* 0x0000c43302003986 */ /* 0x0001e4000c101924 */
[----:B0-----:R-:W-:Y:S02]  /*4440*/  @P1 IMAD.MOV.U32 R2, RZ, RZ, R4 ;  /* 0x000000ffff021224 */ /* 0x001fe400078e0004 */
[----:B------:R-:W-:-:S05]  /*4450*/  @P1 IMAD.MOV.U32 R3, RZ, RZ, R5 ;  /* 0x000000ffff031224 */ /* 0x000fca00078e0005 */
[----:B------:R0:W-:Y:S04]  /*4460*/  @P1 STG.E desc[UR36][R2.64+0xe0], R11 ;  /* 0x0000e00b02001986 */ /* 0x0001e8000c101924 */
[----:B------:R1:W-:Y:S01]  /*4470*/  @P2 STG.E desc[UR36][R4.64+0xe4], R53 ;  /* 0x0000e43504002986 */ /* 0x0003e2000c101924 */
[----:B0-----:R-:W-:Y:S02]  /*4480*/  @P0 IMAD.MOV.U32 R2, RZ, RZ, R6 ;  /* 0x000000ffff020224 */ /* 0x001fe400078e0006 */
[----:B------:R-:W-:-:S05]  /*4490*/  @P0 IMAD.MOV.U32 R3, RZ, RZ, R7 ;  /* 0x000000ffff030224 */ /* 0x000fca00078e0007 */
[----:B------:R1:W-:Y:S04]  /*44a0*/  @P0 STG.E desc[UR36][R2.64+0xe0], R13 ;  /* 0x0000e00d02000986 */ /* 0x0003e8000c101924 */
[----:B------:R1:W-:Y:S02]  /*44b0*/  @P4 STG.E desc[UR36][R6.64+0xe4], R55 ;  /* 0x0000e43706004986 */ /* 0x0003e4000c101924 */
.L_x_98:
[----:B------:R-:W-:Y:S05]  /*44c0*/  BSYNC B0 ;  /* 0x0000000000007941 */ /* 0x000fea0003800000 */
.L_x_36:
[----:B-1----:R-:W2:Y:S01]  /*44d0*/  LDL.64 R2, [R1] ;  /* 0x0000000001027983 */ /* 0x002ea20000100a00 */
[----:B------:R-:W-:Y:S01]  /*44e0*/  ULDC.64 UR4, c[0x0][0x650] ;  /* 0x0001940000047ab9 */ /* 0x000fe20000000a00 */
[----:B------:R1:W-:Y:S01]  /*44f0*/  SYNCS.ARRIVE.TRANS64.A1T0 RZ, [R65+UR47], RZ ;  /* 0x000000ff41ff79a7 */ /* 0x0003e2000810002f */
[----:B------:R-:W-:Y:S01]  /*4500*/  PRMT R0, RZ, 0x7610, R0 ;  /* 0x00007610ff007816 */ /* 0x000fe20000000000 */
[----:B-----5:R-:W-:Y:S02]  /*4510*/  IMAD.MOV.U32 R19, RZ, RZ, -0x1 ;  /* 0xffffffffff137424 */ /* 0x020fe400078e00ff */
[----:B------:R-:W-:Y:S01]  /*4520*/  IMAD.MOV.U32 R22, RZ, RZ, -0x1 ;  /* 0xffffffffff167424 */ /* 0x000fe200078e00ff */
[----:B--2---:R-:W-:-:S04]  /*4530*/  LEA R18, P0, R2, R18, 0x1 ;  /* 0x0000001202127211 */ /* 0x004fc800078008ff */
[----:B------:R-:W-:Y:S01]  /*4540*/  LEA.HI.X R17, R2, R17, R23, 0x1, P0 ;  /* 0x0000001102117211 */ /* 0x000fe200000f0c17 */
[----:B------:R-:W-:Y:S01]  /*4550*/  IMAD.MOV.U32 R2, RZ, RZ, -0x1 ;  /* 0xffffffffff027424 */ /* 0x000fe200078e00ff */
[----:B------:R-:W-:-:S04]  /*4560*/  ISETP.GE.U32.AND P0, PT, R18, UR4, PT ;  /* 0x0000000412007c0c */ /* 0x000fc8000bf06070 */
[----:B------:R-:W-:-:S13]  /*4570*/  ISETP.GE.U32.AND.EX P0, PT, R17, UR5, PT, P0 ;  /* 0x0000000511007c0c */ /* 0x000fda000bf06100 */
[----:B-1----:R-:W-:Y:S05]  /*4580*/  @P0 BRA `(.L_x_99) ;  /* 0x0000000400700947 */ /* 0x002fea0003800000 */
[----:B0---4-:R-:W0:Y:S01]  /*4590*/  S2R R10, SR_CTAID.X ;  /* 0x00000000000a7919 */ /* 0x011e220000002500 */
[----:B---3--:R-:W1:Y:S01]  /*45a0*/  LDC.64 R8, c[0x0][0x628] ;  /* 0x00018a00ff087b82 */ /* 0x008e620000000a00 */
[----:B------:R-:W-:Y:S01]  /*45b0*/  ULDC UR4, c[0x0][0x150] ;  /* 0x0000540000047ab9 */ /* 0x000fe20000000800 */
[----:B------:R-:W-:Y:S01]  /*45c0*/  IMAD.MOV.U32 R6, RZ, RZ, R18 ;  /* 0x000000ffff067224 */ /* 0x000fe200078e0012 */
[----:B------:R-:W2:Y:S01]  /*45d0*/  S2R R20, SR_CTAID.Y ;  /* 0x0000000000147919 */ /* 0x000ea20000002600 */
[----:B------:R-:W-:-:S04]  /*45e0*/  IMAD.MOV.U32 R7, RZ, RZ, R17 ;  /* 0x000000ffff077224 */ /* 0x000fc800078e0011 */
[----:B------:R-:W3:Y:S08]  /*45f0*/  LDC R15, c[0x0][0x144] ;  /* 0x00005100ff0f7b82 */ /* 0x000ef00000000800 */
[----:B------:R-:W4:Y:S08]  /*4600*/  LDC R0, c[0x0][0x630] ;  /* 0x00018c00ff007b82 */ /* 0x000f300000000800 */
[----:B------:R-:W2:Y:S01]  /*4610*/  LDC.64 R12, c[0x0][0x620] ;  /* 0x00018800ff0c7b82 */ /* 0x000ea20000000a00 */
[----:B-1----:R-:W-:-:S04]  /*4620*/  ISETP.NE.U32.AND P0, PT, R8, RZ, PT ;  /* 0x000000ff0800720c */ /* 0x002fc80003f05070 */
[----:B------:R-:W-:Y:S02]  /*4630*/  ISETP.NE.AND.EX P0, PT, R9, RZ, PT, P0 ;  /* 0x000000ff0900720c */ /* 0x000fe40003f05300 */
[----:B0-----:R-:W-:-:S05]  /*4640*/  I2FP.F32.U32 R2, R10 ;  /* 0x0000000a00027245 */ /* 0x001fca0000201000 */
[----:B------:R-:W-:-:S04]  /*4650*/  FMUL R2, R2, UR4 ;  /* 0x0000000402027c20 */ /* 0x000fc80008400000 */
[----:B------:R0:W1:Y:S02]  /*4660*/  F2I.U32.TRUNC.NTZ R14, R2 ;  /* 0x00000002000e7305 */ /* 0x000064000020f000 */
[----:B---34-:R-:W-:Y:S05]  /*4670*/  @!P0 BRA `(.L_x_100) ;  /* 0x0000000000288947 */ /* 0x018fea0003800000 */
[----:B------:R-:W3:Y:S02]  /*4680*/  LDC R3, c[0x0][0x634] ;  /* 0x00018d00ff037b82 */ /* 0x000ee40000000800 */
[----:B---3--:R-:W-:-:S05]  /*4690*/  IADD3 R7, P0, R18, R3, RZ ;  /* 0x0000000312077210 */ /* 0x008fca0007f1e0ff */
[----:B------:R-:W-:-:S04]  /*46a0*/  IMAD.X R11, RZ, RZ, R17, P0 ;  /* 0x000000ffff0b7224 */ /* 0x000fc800000e0611 */
[----:B0-----:R-:W-:-:S04]  /*46b0*/  IMAD.WIDE.U32 R2, R11, R8, RZ ;  /* 0x000000080b027225 */ /* 0x001fc800078e00ff */
[----:B------:R-:W-:-:S04]  /*46c0*/  IMAD.WIDE.U32 R4, P0, R7, R9, R2 ;  /* 0x0000000907047225 */ /* 0x000fc80007800002 */
[----:B------:R-:W-:-:S04]  /*46d0*/  IMAD.WIDE.U32 R2, R7, R8, RZ ;  /* 0x0000000807027225 */ /* 0x000fc800078e00ff */
[----:B------:R-:W-:Y:S01]  /*46e0*/  IMAD.X R7, RZ, RZ, RZ, P0 ;  /* 0x000000ffff077224 */ /* 0x000fe200000e06ff */
[----:B------:R-:W-:Y:S01]  /*46f0*/  IADD3 RZ, P0, R3, R4, RZ ;  /* 0x0000000403ff7210 */ /* 0x000fe20007f1e0ff */
[----:B------:R-:W-:-:S04]  /*4700*/  IMAD.MOV.U32 R6, RZ, RZ, R5 ;  /* 0x000000ffff067224 */ /* 0x000fc800078e0005 */
[----:B------:R-:W-:-:S08]  /*4710*/  IMAD.WIDE.U32.X R6, R11, R9, R6, P0 ;  /* 0x000000090b067225 */ /* 0x000fd000000e0406 */
.L_x_100:
[----:B------:R-:W3:Y:S01]  /*4720*/  LDC.64 R26, c[0x0][0x640] ;  /* 0x00019000ff1a7b82 */ /* 0x000ee20000000a00 */
[-C--:B------:R-:W-:Y:S01]  /*4730*/  SHF.R.U64 R11, R6, R0.reuse, R7 ;  /* 0x00000000060b7219 */ /* 0x080fe20000001207 */
[----:B------:R-:W-:Y:S01]  /*4740*/  IMAD.MOV.U32 R19, RZ, RZ, R17 ;  /* 0x000000ffff137224 */ /* 0x000fe200078e0011 */
[----:B------:R-:W-:Y:S01]  /*4750*/  SHF.R.U32.HI R0, RZ, R0, R7 ;  /* 0x00000000ff007219 */ /* 0x000fe20000011607 */
[----:B-1----:R-:W-:Y:S01]  /*4760*/  IMAD.MOV R14, RZ, RZ, -R14 ;  /* 0x000000ffff0e7224 */ /* 0x002fe200078e0a0e */
[----:B------:R-:W-:Y:S01]  /*4770*/  IADD3 R5, P0, RZ, -R11, RZ ;  /* 0x8000000bff057210 */ /* 0x000fe20007f1e0ff */
[----:B------:R-:W-:Y:S01]  /*4780*/  ULDC UR4, c[0x0][0x154] ;  /* 0x0000550000047ab9 */ /* 0x000fe20000000800 */
[----:B------:R-:W-:Y:S01]  /*4790*/  IMAD.MOV.U32 R7, RZ, RZ, 0x1 ;  /* 0x00000001ff077424 */ /* 0x000fe200078e00ff */
[----:B------:R-:W1:Y:S01]  /*47a0*/  LDC R4, c[0x0][0x618] ;  /* 0x00018600ff047b82 */ /* 0x000e620000000800 */
[----:B------:R-:W-:Y:S02]  /*47b0*/  IMAD R22, R15, R14, R10 ;  /* 0x0000000e0f167224 */ /* 0x000fe400078e020a */
[----:B------:R-:W-:-:S04]  /*47c0*/  IMAD.X R3, RZ, RZ, ~R0, P0 ;  /* 0x000000ffff037224 */ /* 0x000fc800000e0e00 */
[-C--:B--2---:R-:W-:Y:S01]  /*47d0*/  IMAD R0, R3, R12.reuse, RZ ;  /* 0x0000000c03007224 */ /* 0x084fe200078e02ff */
[----:B------:R-:W2:Y:S01]  /*47e0*/  LDC R6, c[0x0][0x608] ;  /* 0x00018200ff067b82 */ /* 0x000ea20000000800 */
[----:B0-----:R-:W-:-:S04]  /*47f0*/  IMAD.WIDE.U32 R2, R5, R12, R18 ;  /* 0x0000000c05027225 */ /* 0x001fc800078e0012 */
[----:B------:R-:W-:Y:S01]  /*4800*/  IMAD R5, R5, R13, R0 ;  /* 0x0000000d05057224 */ /* 0x000fe200078e0200 */
[----:B------:R-:W-:Y:S02]  /*4810*/  I2FP.F32.U32 R0, R20 ;  /* 0x0000001400007245 */ /* 0x000fe40000201000 */
[----:B------:R-:W0:Y:S01]  /*4820*/  LDC R24, c[0x0][0x658] ;  /* 0x00019600ff187b82 */ /* 0x000e220000000800 */
[----:B------:R-:W-:Y:S01]  /*4830*/  IMAD.IADD R3, R3, 0x1, R5 ;  /* 0x0000000103037824 */ /* 0x000fe200078e0205 */
[----:B---3--:R-:W-:Y:S01]  /*4840*/  ISETP.NE.U32.AND P0, PT, R26, RZ, PT ;  /* 0x000000ff1a00720c */ /* 0x008fe20003f05070 */
[----:B------:R-:W-:Y:S01]  /*4850*/  FMUL R0, R0, UR4 ;  /* 0x0000000400007c20 */ /* 0x000fe20008400000 */
[----:B------:R-:W-:Y:S02]  /*4860*/  IMAD.MOV.U32 R5, RZ, RZ, -0x1 ;  /* 0xffffffffff057424 */ /* 0x000fe400078e00ff */
[----:B------:R-:W-:Y:S01]  /*4870*/  ISETP.NE.AND.EX P0, PT, R27, RZ, PT, P0 ;  /* 0x000000ff1b00720c */ /* 0x000fe20003f05300 */
[----:B------:R3:W4:Y:S01]  /*4880*/  F2I.U32.TRUNC.NTZ R12, R0 ;  /* 0x00000000000c7305 */ /* 0x000722000020f000 */
[----:B------:R-:W3:Y:S01]  /*4890*/  LDC R15, c[0x0][0x148] ;  /* 0x00005200ff0f7b82 */ /* 0x000ee20000000800 */
[----:B-1----:R-:W-:-:S02]  /*48a0*/  SHF.R.U64 R10, R2, R4, R3 ;  /* 0x00000004020a7219 */ /* 0x002fc40000001203 */
[----:B------:R-:W-:-:S05]  /*48b0*/  SHF.R.U32.HI R3, RZ, R4, R3 ;  /* 0x00000004ff037219 */ /* 0x000fca0000011603 */
[----:B------:R-:W1:Y:S01]  /*48c0*/  LDC R14, c[0x0][0x600] ;  /* 0x00018000ff0e7b82 */ /* 0x000e620000000800 */
[-CC-:B--2---:R-:W-:Y:S02]  /*48d0*/  SHF.R.U64 R8, R10, R6.reuse, R3.reuse ;  /* 0x000000060a087219 */ /* 0x184fe40000001203 */
[----:B------:R-:W-:-:S05]  /*48e0*/  SHF.R.U32.HI R3, RZ, R6, R3 ;  /* 0x00000006ff037219 */ /* 0x000fca0000011603 */
[----:B------:R-:W2:Y:S01]  /*48f0*/  LDC R21, c[0x0][0x648] ;  /* 0x00019200ff157b82 */ /* 0x000ea20000000800 */
[-CC-:B0-----:R-:W-:Y:S02]  /*4900*/  SHF.R.U64 R13, R8, R24.reuse, R3.reuse ;  /* 0x00000018080d7219 */ /* 0x181fe40000001203 */
[-C--:B------:R-:W-:Y:S02]  /*4910*/  SHF.L.U32 R5, R5, R24.reuse, RZ ;  /* 0x0000001805057219 */ /* 0x080fe400000006ff */
[-C--:B------:R-:W-:Y:S01]  /*4920*/  SHF.R.U32.HI R3, RZ, R24.reuse, R3 ;  /* 0x00000018ff037219 */ /* 0x080fe20000011603 */
[----:B------:R-:W-:Y:S01]  /*4930*/  IMAD.MOV.U32 R2, RZ, RZ, R13 ;  /* 0x000000ffff027224 */ /* 0x000fe200078e000d */
[----:B------:R-:W-:Y:S01]  /*4940*/  SHF.L.U32 R24, R7, R24, RZ ;  /* 0x0000001807187219 */ /* 0x000fe200000006ff */
[----:B------:R-:W0:Y:S01]  /*4950*/  LDC R25, c[0x0][0x638] ;  /* 0x00018e00ff197b82 */ /* 0x000e220000000800 */
[----:B------:R-:W-:-:S07]  /*4960*/  LOP3.LUT R19, RZ, R5, RZ, 0x33, !PT ;  /* 0x00000005ff137212 */ /* 0x000fce00078e33ff */
[----:B------:R-:W0:Y:S01]  /*4970*/  LDC R28, c[0x0][0x610] ;  /* 0x00018400ff1c7b82 */ /* 0x000e220000000800 */
[----:B----4-:R-:W-:Y:S05]  /*4980*/  @!P0 BRA `(.L_x_101) ;  /* 0x0000000000288947 */ /* 0x010fea0003800000 */
[----:B---3--:R-:W3:Y:S02]  /*4990*/  LDC R0, c[0x0][0x64c] ;  /* 0x00019300ff007b82 */ /* 0x008ee40000000800 */
        /* <DEDUP_REMOVED lines=9> */
.L_x_101:
[----:B------:R-:W4:Y:S01]  /*4a30*/  LDC R4, c[0x0][0x65c] ;  /* 0x00019700ff047b82 */ /* 0x000f220000000800 */
[----:B--23--:R-:W-:Y:S01]  /*4a40*/  SHF.R.U64 R0, R2, R21, R3 ;  /* 0x0000001502007219 */ /* 0x00cfe20000001203 */
[----:B-1----:R-:W-:Y:S01]  /*4a50*/  VIADD R3, R14, 0xffffffff ;  /* 0xffffffff0e037836 */ /* 0x002fe20000000000 */
[----:B------:R-:W-:Y:S01]  /*4a60*/  LOP3.LUT R19, R8, R19, RZ, 0xc0, !PT ;  /* 0x0000001308137212 */ /* 0x000fe200078ec0ff */
[----:B------:R-:W-:Y:S02]  /*4a70*/  IMAD.MOV R12, RZ, RZ, -R12 ;  /* 0x000000ffff0c7224 */ /* 0x000fe400078e0a0c */
[----:B------:R-:W-:Y:S01]  /*4a80*/  IMAD.MOV R2, RZ, RZ, -R0 ;  /* 0x000000ffff027224 */ /* 0x000fe200078e0a00 */
[----:B------:R-:W-:Y:S01]  /*4a90*/  LOP3.LUT R3, R10, R3, RZ, 0xc0, !PT ;  /* 0x000000030a037212 */ /* 0x000fe200078ec0ff */
[----:B------:R-:W-:Y:S02]  /*4aa0*/  IMAD R19, R24, R0, R19 ;  /* 0x0000000018137224 */ /* 0x000fe400078e0213 */
[----:B0-----:R-:W-:-:S04]  /*4ab0*/  IMAD R0, R2, R25, R13 ;  /* 0x0000001902007224 */ /* 0x001fc800078e020d */
[----:B------:R-:W-:Y:S01]  /*4ac0*/  IMAD R2, R0, R14, R3 ;  /* 0x0000000e00027224 */ /* 0x000fe200078e0203 */
[----:B----4-:R-:W-:Y:S01]  /*4ad0*/  ISETP.NE.AND P0, PT, R4, 0x1, PT ;  /* 0x000000010400780c */ /* 0x010fe20003f05270 */
[----:B------:R-:W-:-:S05]  /*4ae0*/  IMAD.MOV.U32 R4, RZ, RZ, 0x1 ;  /* 0x00000001ff047424 */ /* 0x000fca00078e00ff */
[----:B------:R-:W-:-:S07]  /*4af0*/  PRMT R0, R4, 0x7610, R0 ;  /* 0x0000761004007816 */ /* 0x000fce0000000000 */
[----:B------:R-:W-:-:S04]  /*4b00*/  @P0 IMAD R22, R15, R12, R20 ;  /* 0x0000000c0f160224 */ /* 0x000fc800078e0214 */
[----:B------:R-:W-:-:S05]  /*4b10*/  IMAD R19, R19, R28, R22 ;  /* 0x0000001c13137224 */ /* 0x000fca00078e0216 */
[----:B------:R-:W-:Y:S02]  /*4b20*/  SEL R22, R2, R19, !P0 ;  /* 0x0000001302167207 */ /* 0x000fe40004000000 */
[----:B------:R-:W-:Y:S01]  /*4b30*/  SEL R19, R19, R2, !P0 ;  /* 0x0000000213137207 */ /* 0x000fe20004000000 */
[----:B------:R-:W-:-:S07]  /*4b40*/  IMAD.MOV.U32 R2, RZ, RZ, R11 ;  /* 0x000000ffff027224 */ /* 0x000fce00078e000b */
.L_x_99:
[----:B------:R-:W-:Y:S02]  /*4b50*/  LOP3.LUT P0, RZ, R0, 0xff, RZ, 0xc0, !PT ;  /* 0x000000ff00ff7812 */ /* 0x000fe4000780c0ff */
[----:B------:R-:W-:-:S11]  /*4b60*/  LOP3.LUT R73, R73, 0x1, RZ, 0x3c, !PT ;  /* 0x0000000149497812 */ /* 0x000fd600078e3cff */
[----:B------:R-:W-:Y:S05]  /*4b70*/  @P0 BRA `(.L_x_102) ;  /* 0xffffffc800d00947 */ /* 0x000fea000383ffff */
[----:B------:R-:W-:Y:S05]  /*4b80*/  EXIT ;  /* 0x000000000000794d */ /* 0x000fea0003800000 */
.L_x_17:
[----:B------:R-:W-:-:S08]  /*4b90*/  ISETP.NE.AND P0, PT, R5, RZ, PT ;  /* 0x000000ff0500720c */ /* 0x000fd00003f05270 */
[----:B0-2---:R-:W0:-:S00]  /*4ba0*/  USETMAXREG.DEALLOC.CTAPOOL 0x28 ;  /* 0x00000028000079c8 */ /* 0x005e0000080e0500 */
[----:B------:R-:W-:Y:S05]  /*4bb0*/  @P0 EXIT ;  /* 0x000000000000094d */ /* 0x000fea0003800000 */
[----:B0-----:R-:W-:Y:S01]  /*4bc0*/  LOP3.LUT P0, RZ, R8, 0xff, RZ, 0xc0, !PT ;  /* 0x000000ff08ff7812 */ /* 0x001fe2000780c0ff */
[----:B------:R-:W-:Y:S02]  /*4bd0*/  IMAD.MOV.U32 R0, RZ, RZ, 0x1 ;  /* 0x00000001ff007424 */ /* 0x000fe400078e00ff */
[----:B------:R-:W-:-:S10]  /*4be0*/  IMAD.MOV.U32 R8, RZ, RZ, RZ ;  /* 0x000000ffff087224 */ /* 0x000fd400078e00ff */
[----:B------:R-:W-:Y:S05]  /*4bf0*/  @!P0 BRA `(.L_x_103) ;  /* 0x0000000c00388947 */ /* 0x000fea0003800000 */
[----:B------:R-:W0:Y:S01]  /*4c00*/  S2UR UR8, SR_CgaCtaId ;  /* 0x00000000000879c3 */ /* 0x000e220000008800 */
[----:B------:R-:W-:Y:S01]  /*4c10*/  LOP3.LUT P0, RZ, R4, 0x1f, RZ, 0xc0, !PT ;  /* 0x0000001f04ff7812 */ /* 0x000fe2000780c0ff */
[----:B------:R-:W-:Y:S01]  /*4c20*/  ULDC UR5, c[0x0][0x658] ;  /* 0x0001960000057ab9 */ /* 0x000fe20000000800 */
[----:B------:R-:W-:Y:S01]  /*4c30*/  UMOV UR6, 0xffffffff ;  /* 0xffffffff00067882 */ /* 0x000fe20000000000 */
[----:B------:R-:W-:Y:S01]  /*4c40*/  BSSY B0, `(.L_x_103) ;  /* 0x00000c9000007945 */ /* 0x000fe20003800000 */
[----:B------:R-:W-:Y:S01]  /*4c50*/  USHF.L.U32 UR6, UR6, UR5, URZ ;  /* 0x0000000506067299 */ /* 0x000fe2000800063f */
[C---:B------:R-:W-:Y:S01]  /*4c60*/  ISETP.NE.AND P2, PT, R3.reuse, RZ, PT ;  /* 0x000000ff0300720c */ /* 0x040fe20003f45270 */
[----:B------:R-:W-:Y:S01]  /*4c70*/  IMAD.MOV.U32 R9, RZ, RZ, 0x1 ;  /* 0x00000001ff097424 */ /* 0x000fe200078e00ff */
[----:B------:R-:W-:Y:S01]  /*4c80*/  ISETP.NE.OR P0, PT, R3, RZ, !P0 ;  /* 0x000000ff0300720c */ /* 0x000fe20004705670 */
[----:B------:R-:W-:Y:S01]  /*4c90*/  IMAD.MOV.U32 R0, RZ, RZ, 0x1 ;  /* 0x00000001ff007424 */ /* 0x000fe200078e00ff */
[----:B------:R-:W-:Y:S01]  /*4ca0*/  LOP3.LUT R6, R16, 0x2, RZ, 0xfc, !PT ;  /* 0x0000000210067812 */ /* 0x000fe200078efcff */
[----:B------:R-:W-:Y:S01]  /*4cb0*/  IMAD.MOV.U32 R8, RZ, RZ, RZ ;  /* 0x000000ffff087224 */ /* 0x000fe200078e00ff */
[----:B------:R-:W-:Y:S01]  /*4cc0*/  ULDC UR4, c[0x0][0x600] ;  /* 0x0001800000047ab9 */ /* 0x000fe20000000800 */
[----:B------:R-:W-:Y:S01]  /*4cd0*/  UMOV UR7, 0x1 ;  /* 0x0000000100077882 */ /* 0x000fe20000000000 */
[----:B------:R-:W-:-:S02]  /*4ce0*/  UIADD3 UR22, UR40, 0x1, URZ ;  /* 0x0000000128167890 */ /* 0x000fc4000fffe03f */
[----:B------:R-:W-:Y:S02]  /*4cf0*/  UIADD3 UR15, UR4, -0x1, URZ ;  /* 0xffffffff040f7890 */ /* 0x000fe4000fffe03f */
[----:B------:R-:W-:Y:S02]  /*4d00*/  USHF.L.U32 UR17, UR7, UR5, URZ ;  /* 0x0000000507117299 */ /* 0x000fe4000800063f */
[----:B------:R-:W-:Y:S01]  /*4d10*/  ULOP3.LUT UR16, URZ, UR6, URZ, 0x33, !UPT ;  /* 0x000000063f107292 */ /* 0x000fe2000f8e333f */
[----:B------:R-:W-:Y:S01]  /*4d20*/  ULDC.64 UR20, c[0x0][0x198] ;  /* 0x0000660000147ab9 */ /* 0x000fe20000000a00 */
[----:B0-----:R-:W-:-:S10]  /*4d30*/  IMAD.U32 R7, RZ, RZ, UR8 ;  /* 0x00000008ff077e24 */ /* 0x001fd4000f8e00ff */
.L_x_115:
[----:B------:R-:W-:-:S03]  /*4d40*/  UMOV UR4, 0xffffffff ;  /* 0xffffffff00047882 */ /* 0x000fc60000000000 */
[----:B------:R-:W-:Y:S05]  /*4d50*/  BRA.DIV UR4, `(.L_x_104) ;  /* 0x0000001204187947 */ /* 0x000fea000b800000 */
[----:B------:R-:W-:-:S13]  /*4d60*/  ELECT P6, URZ, PT ;  /* 0x00000000003f782f */ /* 0x000fda00038c0000 */
.L_x_129:
[----:B------:R-:W0:Y:S01]  /*4d70*/  LDC R3, c[0x0][0x28c] ;  /* 0x0000a300ff037b82 */ /* 0x000e220000000800 */
[----:B------:R-:W-:Y:S01]  /*4d80*/  BSSY B1, `(.L_x_105) ;  /* 0x000003c000017945 */ /* 0x000fe20003800000 */
[----:B0-----:R-:W-:-:S13]  /*4d90*/  ISETP.LT.OR P6, PT, R3, 0x1, !P6 ;  /* 0x000000010300780c */ /* 0x001fda00077c1670 */
[----:B------:R-:W-:Y:S05]  /*4da0*/  @P6 BRA `(.L_x_106) ;  /* 0x0000000000e46947 */ /* 0x000fea0003800000 */
[----:B------:R-:W-:Y:S02]  /*4db0*/  IMAD R7, R19, 0x2, R7 ;  /* 0x0000000213077824 */ /* 0x000fe400078e0207 */
[----:B------:R-:W-:Y:S02]  /*4dc0*/  IMAD.SHL.U32 R22, R22, 0x40, RZ ;  /* 0x0000004016167824 */ /* 0x000fe400078e00ff */
[----:B------:R-:W-:Y:S02]  /*4dd0*/  IMAD.MOV.U32 R14, RZ, RZ, RZ ;  /* 0x000000ffff0e7224 */ /* 0x000fe400078e00ff */
[----:B------:R-:W-:Y:S02]  /*4de0*/  IMAD.U32 R15, RZ, RZ, UR22 ;  /* 0x00000016ff0f7e24 */ /* 0x000fe4000f8e00ff */
[----:B------:R-:W-:Y:S02]  /*4df0*/  IMAD.MOV.U32 R3, RZ, RZ, R0 ;  /* 0x000000ffff037224 */ /* 0x000fe400078e0000 */
[----:B------:R-:W-:-:S02]  /*4e00*/  IMAD.MOV.U32 R4, RZ, RZ, R8 ;  /* 0x000000ffff047224 */ /* 0x000fc400078e0008 */
[----:B------:R-:W-:-:S07]  /*4e10*/  IMAD.SHL.U32 R11, R7, 0x20, RZ ;  /* 0x00000020070b7824 */ /* 0x000fce00078e00ff */
.L_x_110:
[----:B------:R-:W0:Y:S01]  /*4e20*/  S2UR UR4, SR_CgaCtaId ;  /* 0x00000000000479c3 */ /* 0x000e220000008800 */
[----:B------:R-:W-:Y:S02]  /*4e30*/  MOV R10, 0x400 ;  /* 0x00000400000a7802 */ /* 0x000fe40000000f00 */
[----:B------:R-:W-:Y:S01]  /*4e40*/  SHF.L.U32 R5, R3, 0x1f, RZ ;  /* 0x0000001f03057819 */ /* 0x000fe200000006ff */
[----:B0-----:R-:W-:-:S05]  /*4e50*/  IMAD.U32 R7, RZ, RZ, UR4 ;  /* 0x00000004ff077e24 */ /* 0x001fca000f8e00ff */
[----:B------:R-:W-:Y:S02]  /*4e60*/  LEA R13, R7, R10, 0x18 ;  /* 0x0000000a070d7211 */ /* 0x000fe400078ec0ff */
[----:B------:R-:W0:Y:S03]  /*4e70*/  @!P2 LDC R10, c[0x0][0x500] ;  /* 0x00014000ff0aab82 */ /* 0x000e260000000800 */
[----:B------:R-:W-:-:S04]  /*4e80*/  IMAD R12, R4, 0x8, R13 ;  /* 0x00000008040c7824 */ /* 0x000fc800078e020d */
[----:B------:R-:W1:Y:S02]  /*4e90*/  SYNCS.PHASECHK.TRANS64.TRYWAIT P1, [R12+URZ+0x28], R5 ;  /* 0x000028050c0075a7 */ /* 0x000e64000802017f */
[----:B-1----:R-:W-:Y:S05]  /*4ea0*/  @!P1 BRA `(.L_x_107) ;  /* 0x0000000c00e49947 */ /* 0x002fea0003800000 */
.L_x_130:
[----:B-1----:R-:W-:Y:S01]  /*4eb0*/  PRMT R5, R6, 0x9910, RZ ;  /* 0x0000991006057816 */ /* 0x002fe200000000ff */
[----:B0-----:R0:W-:Y:S03]  /*4ec0*/  @!P2 SYNCS.ARRIVE.TRANS64 RZ, [R12+URZ], R10 ;  /* 0x0000000a0cffa9a7 */ /* 0x0011e6000800003f */
[----:B------:R-:W-:-:S13]  /*4ed0*/  ISETP.NE.AND P1, PT, R5, 0x2, PT ;  /* 0x000000020500780c */ /* 0x000fda0003f25270 */
[----:B0-----:R-:W-:Y:S05]  /*4ee0*/  @P1 BRA `(.L_x_108) ;  /* 0x0000000000041947 */ /* 0x001fea0003800000 */
[----:B------:R-:W-:Y:S01]  /*4ef0*/  BPT.TRAP 0x1 ;  /* 0x000000040000795c */ /* 0x000fe20000300000 */
.L_x_108:
[----:B------:R-:W-:Y:S05]  /*4f00*/  @P0 BRA `(.L_x_109) ;  /* 0x0000000000040947 */ /* 0x000fea0003800000 */
[----:B------:R-:W-:Y:S01]  /*4f10*/  BPT.TRAP 0x1 ;  /* 0x000000040000795c */ /* 0x000fe20000300000 */
.L_x_109:
[----:B------:R-:W-:Y:S01]  /*4f20*/  IMAD R5, R4, 0x2, R7 ;  /* 0x0000000204057824 */ /* 0x000fe200078e0207 */
[----:B------:R-:W-:Y:S01]  /*4f30*/  R2UR UR9, R12 ;  /* 0x000000000c0972ca */ /* 0x000fe200000e0000 */
[----:B------:R-:W-:Y:S01]  /*4f40*/  VIADD R15, R15, 0xffffffff ;  /* 0xffffffff0f0f7836 */ /* 0x000fe20000000000 */
[----:B------:R-:W-:Y:S01]  /*4f50*/  UIADD3 UR4, UP0, UR20, 0xf0, URZ ;  /* 0x000000f014047890 */ /* 0x000fe2000ff1e03f */
[----:B------:R-:W-:Y:S01]  /*4f60*/  IMAD.SHL.U32 R5, R5, 0x400, RZ ;  /* 0x0000040005057824 */ /* 0x000fe200078e00ff */
[----:B------:R-:W-:Y:S01]  /*4f70*/  R2UR UR11, R11 ;  /* 0x000000000b0b72ca */ /* 0x000fe200000e0000 */
[----:B------:R-:W-:Y:S01]  /*4f80*/  UIADD3 UR24, UP1, UR20, 0x1f0, URZ ;  /* 0x000001f014187890 */ /* 0x000fe2000ff3e03f */
[----:B------:R-:W-:Y:S01]  /*4f90*/  R2UR UR10, R14 ;  /* 0x000000000e0a72ca */ /* 0x000fe200000e0000 */
[--C-:B------:R-:W-:Y:S01]  /*4fa0*/  IMAD R5, R5, 0x4, R13.reuse ;  /* 0x0000000405057824 */ /* 0x100fe200078e020d */
[----:B------:R-:W-:Y:S01]  /*4fb0*/  R2UR UR12, R2 ;  /* 0x00000000020c72ca */ /* 0x000fe200000e0000 */
[----:B------:R-:W-:Y:S01]  /*4fc0*/  IMAD R13, R4, 0x2000, R13 ;  /* 0x00002000040d7824 */ /* 0x000fe200078e020d */
[----:B------:R-:W-:Y:S01]  /*4fd0*/  R2UR UR18, R22 ;  /* 0x00000000161272ca */ /* 0x000fe200000e0000 */
[----:B------:R-:W-:Y:S01]  /*4fe0*/  VIADD R4, R4, 0x1 ;  /* 0x0000000104047836 */ /* 0x000fe20000000000 */
[----:B------:R-:W-:Y:S01]  /*4ff0*/  R2UR UR5, R5 ;  /* 0x00000000050572ca */ /* 0x000fe200000e0000 */
[----:B------:R-:W-:Y:S01]  /*5000*/  UIADD3.X UR25, URZ, UR21, URZ, UP1, !UPT ;  /* 0x000000153f197290 */ /* 0x000fe20008ffe43f */
[----:B------:R-:W-:Y:S01]  /*5010*/  R2UR UR8, R13 ;  /* 0x000000000d0872ca */ /* 0x000fe200000e0000 */
[----:B------:R-:W-:Y:S01]  /*5020*/  UMOV UR19, 0x30000 ;  /* 0x0003000000137882 */ /* 0x000fe20000000000 */
[----:B------:R-:W-:Y:S01]  /*5030*/  ISETP.GT.AND P3, PT, R15, 0x1, PT ;  /* 0x000000010f00780c */ /* 0x000fe20003f64270 */
[----:B------:R-:W-:Y:S01]  /*5040*/  UMOV UR6, 0x0 ;  /* 0x0000000000067882 */ /* 0x000fe20000000000 */
[----:B------:R-:W-:Y:S01]  /*5050*/  UMOV UR7, 0x10000000 ;  /* 0x1000000000077882 */ /* 0x000fe20000000000 */
[----:B------:R-:W-:Y:S01]  /*5060*/  ISETP.NE.AND P1, PT, R4, 0x5, PT ;  /* 0x000000050400780c */ /* 0x000fe20003f25270 */
[----:B------:R-:W-:-:S03]  /*5070*/  VIADD R14, R14, 0x20 ;  /* 0x000000200e0e7836 */ /* 0x000fc60000000000 */
[----:B------:R-:W-:Y:S02]  /*5080*/  SEL R10, RZ, 0x1, P1 ;  /* 0x00000001ff0a7807 */ /* 0x000fe40000800000 */
[----:B------:R-:W-:Y:S01]  /*5090*/  UIADD3 UR13, UR5, 0x180, URZ ;  /* 0x00000180050d7890 */ /* 0x000fe2000fffe03f */
[----:B------:R-:W-:Y:S01]  /*50a0*/  SEL R4, R4, RZ, P1 ;  /* 0x000000ff04047207 */ /* 0x000fe20000800000 */
[----:B------:R-:W-:Y:S01]  /*50b0*/  UIADD3.X UR5, URZ, UR21, URZ, UP0, !UPT ;  /* 0x000000153f057290 */ /* 0x000fe200087fe43f */
[----:B------:R-:W-:Y:S01]  /*50c0*/  LOP3.LUT R3, R3, R10, RZ, 0x3c, !PT ;  /* 0x0000000a03037212 */ /* 0x000fe200078e3cff */
[----:B------:R-:W-:-:S03]  /*50d0*/  UIADD3 UR14, UR8, 0xa180, URZ ;  /* 0x0000a180080e7890 */ /* 0x000fc6000fffe03f */
[----:B------:R-:W-:-:S04]  /*50e0*/  UMOV UR8, UR13 ;  /* 0x0000000d00087c82 */ /* 0x000fc80008000000 */
[----:B------:R0:W-:Y:S02]  /*50f0*/  UTMALDG.3D.MULTICAST [UR8], [UR4], UR19, desc[UR6] ;  /* 0x00000608040073b4 */ /* 0x0001e40008011813 */
[----:B0-----:R-:W-:Y:S01]  /*5100*/  UMOV UR8, UR14 ;  /* 0x0000000e00087c82 */ /* 0x001fe20008000000 */
[----:B------:R-:W-:Y:S02]  /*5110*/  UMOV UR11, UR18 ;  /* 0x00000012000b7c82 */ /* 0x000fe40008000000 */
[----:B------:R0:W-:Y:S02]  /*5120*/  UTMALDG.3D [UR8], [UR24], desc[UR6] ;  /* 0x00000608180075b4 */ /* 0x0001e40008011000 */
[----:B0-----:R-:W-:Y:S05]  /*5130*/  @P3 BRA `(.L_x_110) ;  /* 0xfffffffc00383947 */ /* 0x001fea000383ffff */
.L_x_106:
[----:B------:R-:W-:Y:S05]  /*5140*/  BSYNC B1 ;  /* 0x0000000000017941 */ /* 0x000fea0003800000 */
.L_x_105:
[----:B------:R-:W2:Y:S01]  /*5150*/  LDL.64 R12, [R1] ;  /* 0x00000000010c7983 */ /* 0x000ea20000100a00 */
[----:B------:R-:W-:Y:S01]  /*5160*/  LOP3.LUT P4, RZ, R9, 0xff, RZ, 0xc0, !PT ;  /* 0x000000ff09ff7812 */ /* 0x000fe2000788c0ff */
[----:B------:R-:W-:Y:S01]  /*5170*/  VIADD R8, R8, UR40 ;  /* 0x0000002808087c36 */ /* 0x000fe20008000000 */
[----:B------:R-:W-:Y:S01]  /*5180*/  ULDC.64 UR4, c[0x0][0x650] ;  /* 0x0001940000047ab9 */ /* 0x000fe20000000a00 */
[----:B------:R-:W-:Y:S01]  /*5190*/  IMAD.U32 R5, RZ, RZ, UR40 ;  /* 0x00000028ff057e24 */ /* 0x000fe2000f8e00ff */
[----:B------:R-:W-:Y:S01]  /*51a0*/  UISETP.GE.U32.AND UP0, UPT, UR40, 0x5, UPT ;  /* 0x000000052800788c */ /* 0x000fe2000bf06070 */
[----:B------:R-:W-:Y:S01]  /*51b0*/  BSSY B1, `(.L_x_111) ;  /* 0x000006f000017945 */ /* 0x000fe20003800000 */
[----:B------:R-:W-:Y:S01]  /*51c0*/  ISETP.GT.U32.AND P1, PT, R8, 0x4, PT ;  /* 0x000000040800780c */ /* 0x000fe20003f24070 */
[----:B------:R-:W-:Y:S01]  /*51d0*/  IMAD.MOV.U32 R19, RZ, RZ, -0x1 ;  /* 0xffffffffff137424 */ /* 0x000fe200078e00ff */
[----:B------:R-:W-:Y:S01]  /*51e0*/  PRMT R9, RZ, 0x7610, R9 ;  /* 0x00007610ff097816 */ /* 0x000fe20000000009 */
[----:B------:R-:W-:Y:S01]  /*51f0*/  IMAD.MOV.U32 R22, RZ, RZ, -0x1 ;  /* 0xffffffffff167424 */ /* 0x000fe200078e00ff */
[----:B------:R-:W-:-:S02]  /*5200*/  ISETP.LT.U32.AND P1, PT, R5, 0x5, P1 ;  /* 0x000000050500780c */ /* 0x000fc40000f21070 */
[----:B------:R-:W-:Y:S01]  /*5210*/  PLOP3.LUT P3, PT, PT, PT, UP0, 0x80, 0x0 ;  /* 0x000000000000781c */ /* 0x000fe20003f6f008 */
[----:B------:R-:W0:Y:S01]  /*5220*/  @P4 S2R R7, SR_CgaCtaId ;  /* 0x0000000000074919 */ /* 0x000e220000008800 */
[----:B------:R-:W-:-:S04]  /*5230*/  @P4 MOV R2, 0x400 ;  /* 0x0000040000024802 */ /* 0x000fc80000000f00 */
[----:B0-----:R-:W-:Y:S01]  /*5240*/  @P4 LEA R4, R7, R2, 0x18 ;  /* 0x0000000207044211 */ /* 0x001fe200078ec0ff */
[----:B------:R-:W-:-:S03]  /*5250*/  IMAD.WIDE.U32 R2, R8, -0x33333333, RZ ;  /* 0xcccccccd08027825 */ /* 0x000fc600078e00ff */
[----:B------:R0:W-:Y:S01]  /*5260*/  @P4 SYNCS.ARRIVE.TRANS64.A1T0 RZ, [R4+URZ+0x88], RZ ;  /* 0x000088ff04ff49a7 */ /* 0x0001e2000810003f */
[----:B------:R-:W-:Y:S01]  /*5270*/  IMAD.MOV.U32 R2, RZ, RZ, -0x1 ;  /* 0xffffffffff027424 */ /* 0x000fe200078e00ff */
[----:B------:R-:W-:Y:S02]  /*5280*/  SHF.R.U32.HI R5, RZ, 0x2, R3 ;  /* 0x00000002ff057819 */ /* 0x000fe40000011603 */
[----:B------:R-:W-:-:S03]  /*5290*/  SEL R3, RZ, 0x1, !P1 ;  /* 0x00000001ff037807 */ /* 0x000fc60004800000 */
[----:B------:R-:W-:Y:S01]  /*52a0*/  IMAD R8, R5, -0x5, R8 ;  /* 0xfffffffb05087824 */ /* 0x000fe200078e0208 */
[----:B------:R-:W-:Y:S02]  /*52b0*/  LOP3.LUT R0, R0, R3, RZ, 0x3c, !PT ;  /* 0x0000000300007212 */ /* 0x000fe400078e3cff */
[----:B------:R-:W-:Y:S02]  /*52c0*/  PRMT R3, RZ, 0x7610, R3 ;  /* 0x00007610ff037816 */ /* 0x000fe40000000003 */
[----:B------:R-:W-:Y:S02]  /*52d0*/  @P3 LOP3.LUT R0, R0, 0x1, R5, 0x78, !PT ;  /* 0x0000000100003812 */ /* 0x000fe400078e7805 */
[----:B--2---:R-:W-:-:S04]  /*52e0*/  IADD3 R18, P4, R18, R12, RZ ;  /* 0x0000000c12127210 */ /* 0x004fc80007f9e0ff */
[----:B------:R-:W-:Y:S01]  /*52f0*/  ISETP.GE.U32.AND P1, PT, R18, UR4, PT ;  /* 0x0000000412007c0c */ /* 0x000fe2000bf26070 */
[----:B------:R-:W-:-:S05]  /*5300*/  IMAD.X R17, R17, 0x1, R23, P4 ;  /* 0x0000000111117824 */ /* 0x000fca00020e0617 */
[----:B------:R-:W-:-:S13]  /*5310*/  ISETP.GE.U32.AND.EX P1, PT, R17, UR5, PT, P1 ;  /* 0x0000000511007c0c */ /* 0x000fda000bf26110 */
[----:B0-----:R-:W-:Y:S05]  /*5320*/  @P1 BRA `(.L_x_112) ;  /* 0x00000004005c1947 */ /* 0x001fea0003800000 */
[----:B------:R-:W0:Y:S01]  /*5330*/  S2R R12, SR_CTAID.X ;  /* 0x00000000000c7919 */ /* 0x000e220000002500 */
[----:B------:R-:W-:Y:S01]  /*5340*/  ULDC.64 UR4, c[0x0][0x628] ;  /* 0x00018a0000047ab9 */ /* 0x000fe20000000a00 */
[----:B------:R-:W1:Y:S01]  /*5350*/  LDC R13, c[0x0][0x144] ;  /* 0x00005100ff0d7b82 */ /* 0x000e620000000800 */
[----:B------:R-:W-:Y:S01]  /*5360*/  ISETP.NE.U32.AND P1, PT, RZ, UR4, PT ;  /* 0x00000004ff007c0c */ /* 0x000fe2000bf25070 */
[----:B------:R-:W2:Y:S01]  /*5370*/  S2R R10, SR_CTAID.Y ;  /* 0x00000000000a7919 */ /* 0x000ea20000002600 */
[----:B------:R-:W-:Y:S01]  /*5380*/  ULDC UR7, c[0x0][0x630] ;  /* 0x00018c0000077ab9 */ /* 0x000fe20000000800 */
[----:B------:R-:W-:Y:S01]  /*5390*/  ULDC UR8, c[0x0][0x150] ;  /* 0x0000540000087ab9 */ /* 0x000fe20000000800 */
[----:B------:R-:W-:Y:S01]  /*53a0*/  ISETP.NE.AND.EX P1, PT, RZ, UR5, PT, P1 ;  /* 0x00000005ff007c0c */ /* 0x000fe2000bf25310 */
[----:B------:R-:W-:Y:S02]  /*53b0*/  IMAD.MOV.U32 R2, RZ, RZ, R18 ;  /* 0x000000ffff027224 */ /* 0x000fe400078e0012 */
[----:B------:R-:W-:Y:S01]  /*53c0*/  IMAD.MOV.U32 R3, RZ, RZ, R17 ;  /* 0x000000ffff037224 */ /* 0x000fe200078e0011 */
[----:B0-----:R-:W-:-:S09]  /*53d0*/  I2FP.F32.U32 R14, R12 ;  /* 0x0000000c000e7245 */ /* 0x001fd20000201000 */
[----:B------:R-:W-:Y:S05]  /*53e0*/  @!P1 BRA `(.L_x_113) ;  /* 0x0000000000289947 */ /* 0x000fea0003800000 */
[----:B------:R-:W-:Y:S02]  /*53f0*/  ULDC UR6, c[0x0][0x634] ;  /* 0x00018d0000067ab9 */ /* 0x000fe40000000800 */
[----:B------:R-:W-:-:S05]  /*5400*/  IADD3 R3, P1, R18, UR6, RZ ;  /* 0x0000000612037c10 */ /* 0x000fca000ff3e0ff */
[----:B------:R-:W-:-:S04]  /*5410*/  IMAD.X R11, RZ, RZ, R17, P1 ;  /* 0x000000ffff0b7224 */ /* 0x000fc800008e0611 */
[----:B------:R-:W-:-:S04]  /*5420*/  IMAD.WIDE.U32 R4, R11, UR4, RZ ;  /* 0x000000040b047c25 */ /* 0x000fc8000f8e00ff */
[----:B------:R-:W-:-:S04]  /*5430*/  IMAD.WIDE.U32 R4, P1, R3, UR5, R4 ;  /* 0x0000000503047c25 */ /* 0x000fc8000f820004 */
[----:B------:R-:W-:-:S04]  /*5440*/  IMAD.WIDE.U32 R2, R3, UR4, RZ ;  /* 0x0000000403027c25 */ /* 0x000fc8000f8e00ff */
[----:B------:R-:W-:Y:S01]  /*5450*/  IMAD.MOV.U32 R2, RZ, RZ, R5 ;  /* 0x000000ffff027224 */ /* 0x000fe200078e0005 */
[----:B------:R-:W-:Y:S01]  /*5460*/  IADD3 RZ, P3, R3, R4, RZ ;  /* 0x0000000403ff7210 */ /* 0x000fe20007f7e0ff */
[----:B------:R-:W-:-:S04]  /*5470*/  IMAD.X R3, RZ, RZ, RZ, P1 ;  /* 0x000000ffff037224 */ /* 0x000fc800008e06ff */
[----:B------:R-:W-:-:S08]  /*5480*/  IMAD.WIDE.U32.X R2, R11, UR5, R2, P3 ;  /* 0x000000050b027c25 */ /* 0x000fd000098e0402 */
.L_x_113:
[----:B------:R-:W-:Y:S01]  /*5490*/  FMUL R14, R14, UR8 ;  /* 0x000000080e0e7c20 */ /* 0x000fe20008400000 */
[--C-:B------:R-:W-:Y:S01]  /*54a0*/  SHF.R.U64 R11, R2, UR7, R3.reuse ;  /* 0x00000007020b7c19 */ /* 0x100fe20008001203 */
[----:B------:R-:W-:Y:S01]  /*54b0*/  ULDC.64 UR4, c[0x0][0x620] ;  /* 0x0001880000047ab9 */ /* 0x000fe20000000a00 */
[----:B------:R-:W-:Y:S01]  /*54c0*/  SHF.R.U32.HI R2, RZ, UR7, R3 ;  /* 0x00000007ff027c19 */ /* 0x000fe20008011603 */
[----:B------:R-:W-:Y:S01]  /*54d0*/  IMAD.MOV.U32 R3, RZ, RZ, R17 ;  /* 0x000000ffff037224 */ /* 0x000fe200078e0011 */
[----:B------:R-:W-:Y:S01]  /*54e0*/  IADD3 R15, P1, RZ, -R11, RZ ;  /* 0x8000000bff0f7210 */ /* 0x000fe20007f3e0ff */
[----:B------:R-:W0:Y:S01]  /*54f0*/  F2I.U32.TRUNC.NTZ R14, R14 ;  /* 0x0000000e000e7305 */ /* 0x000e22000020f000 */
[----:B------:R-:W-:-:S03]  /*5500*/  ULDC.64 UR6, c[0x0][0x640] ;  /* 0x0001900000067ab9 */ /* 0x000fc60000000a00 */
[----:B------:R-:W-:Y:S01]  /*5510*/  IMAD.X R2, RZ, RZ, ~R2, P1 ;  /* 0x000000ffff027224 */ /* 0x000fe200008e0e02 */
[----:B------:R-:W-:-:S03]  /*5520*/  ISETP.NE.U32.AND P1, PT, RZ, UR6, PT ;  /* 0x00000006ff007c0c */ /* 0x000fc6000bf25070 */
[----:B------:R-:W-:Y:S01]  /*5530*/  IMAD R2, R2, UR4, RZ ;  /* 0x0000000402027c24 */ /* 0x000fe2000f8e02ff */
[----:B------:R-:W-:-:S03]  /*5540*/  ISETP.NE.AND.EX P1, PT, RZ, UR7, PT, P1 ;  /* 0x00000007ff007c0c */ /* 0x000fc6000bf25310 */
[C---:B------:R-:W-:Y:S01]  /*5550*/  IMAD R5, R15.reuse, UR5, R2 ;  /* 0x000000050f057c24 */ /* 0x040fe2000f8e0202 */
[----:B------:R-:W-:Y:S01]  /*5560*/  ULDC UR5, c[0x0][0x154] ;  /* 0x0000550000057ab9 */ /* 0x000fe20000000800 */
[----:B------:R-:W-:Y:S02]  /*5570*/  IMAD.MOV.U32 R2, RZ, RZ, R18 ;  /* 0x000000ffff027224 */ /* 0x000fe400078e0012 */
[----:B0-----:R-:W-:Y:S02]  /*5580*/  IMAD.MOV R4, RZ, RZ, -R14 ;  /* 0x000000ffff047224 */ /* 0x001fe400078e0a0e */
[----:B------:R-:W-:Y:S01]  /*5590*/  IMAD.WIDE.U32 R2, R15, UR4, R2 ;  /* 0x000000040f027c25 */ /* 0x000fe2000f8e0002 */
[----:B------:R-:W-:-:S03]  /*55a0*/  ULDC UR4, c[0x0][0x618] ;  /* 0x0001860000047ab9 */ /* 0x000fc60000000800 */
[----:B-1----:R-:W-:Y:S01]  /*55b0*/  IMAD R12, R13, R4, R12 ;  /* 0x000000040d0c7224 */ /* 0x002fe200078e020c */
[----:B--2---:R-:W-:Y:S01]  /*55c0*/  I2FP.F32.U32 R4, R10 ;  /* 0x0000000a00047245 */ /* 0x004fe20000201000 */
[----:B------:R-:W0:Y:S01]  /*55d0*/  LDC R13, c[0x0][0x148] ;  /* 0x00005200ff0d7b82 */ /* 0x000e220000000800 */
[----:B------:R-:W-:-:S03]  /*55e0*/  IMAD.IADD R3, R3, 0x1, R5 ;  /* 0x0000000103037824 */ /* 0x000fc600078e0205 */
[----:B------:R-:W-:Y:S02]  /*55f0*/  FMUL R4, R4, UR5 ;  /* 0x0000000504047c20 */ /* 0x000fe40008400000 */
[--C-:B------:R-:W-:Y:S02]  /*5600*/  SHF.R.U64 R14, R2, UR4, R3.reuse ;  /* 0x00000004020e7c19 */ /* 0x100fe40008001203 */
[----:B------:R-:W-:Y:S01]  /*5610*/  SHF.R.U32.HI R3, RZ, UR4, R3 ;  /* 0x00000004ff037c19 */ /* 0x000fe20008011603 */
[----:B------:R1:W2:Y:S01]  /*5620*/  F2I.U32.TRUNC.NTZ R20, R4 ;  /* 0x0000000400147305 */ /* 0x0002a2000020f000 */
[----:B------:R-:W-:Y:S02]  /*5630*/  ULDC UR4, c[0x0][0x608] ;  /* 0x0001820000047ab9 */ /* 0x000fe40000000800 */
[--C-:B------:R-:W-:Y:S02]  /*5640*/  SHF.R.U64 R19, R14, UR4, R3.reuse ;  /* 0x000000040e137c19 */ /* 0x100fe40008001203 */
[----:B------:R-:W-:Y:S01]  /*5650*/  SHF.R.U32.HI R2, RZ, UR4, R3 ;  /* 0x00000004ff027c19 */ /* 0x000fe20008011603 */
[----:B------:R-:W-:-:S03]  /*5660*/  ULDC UR4, c[0x0][0x658] ;  /* 0x0001960000047ab9 */ /* 0x000fc60000000800 */
[--C-:B------:R-:W-:Y:S02]  /*5670*/  SHF.R.U64 R15, R19, UR4, R2.reuse ;  /* 0x00000004130f7c19 */ /* 0x100fe40008001202 */
[----:B------:R-:W-:-:S03]  /*5680*/  SHF.R.U32.HI R21, RZ, UR4, R2 ;  /* 0x00000004ff157c19 */ /* 0x000fc60008011602 */
[----:B------:R-:W-:Y:S02]  /*5690*/  IMAD.MOV.U32 R2, RZ, RZ, R15 ;  /* 0x000000ffff027224 */ /* 0x000fe400078e000f */
[----:B------:R-:W-:Y:S01]  /*56a0*/  IMAD.MOV.U32 R3, RZ, RZ, R21 ;  /* 0x000000ffff037224 */ /* 0x000fe200078e0015 */
[----:B-12---:R-:W-:Y:S06]  /*56b0*/  @!P1 BRA `(.L_x_114) ;  /* 0x0000000000289947 */ /* 0x006fec0003800000 */
        /* <DEDUP_REMOVED lines=10> */
.L_x_114:
[----:B------:R-:W1:Y:S01]  /*5760*/  LDC R4, c[0x0][0x65c] ;  /* 0x00019700ff047b82 */ /* 0x000e620000000800 */
[----:B------:R-:W-:Y:S01]  /*5770*/  ULDC UR4, c[0x0][0x648] ;  /* 0x0001920000047ab9 */ /* 0x000fe20000000800 */
[----:B------:R-:W-:Y:S01]  /*5780*/  LOP3.LUT R19, R19, UR16, RZ, 0xc0, !PT ;  /* 0x0000001013137c12 */ /* 0x000fe2000f8ec0ff */
[----:B------:R-:W-:Y:S01]  /*5790*/  IMAD.MOV R20, RZ, RZ, -R20 ;  /* 0x000000ffff147224 */ /* 0x000fe200078e0a14 */
[----:B------:R-:W-:Y:S01]  /*57a0*/  SHF.R.U64 R2, R2, UR4, R3 ;  /* 0x0000000402027c19 */ /* 0x000fe20008001203 */
[----:B------:R-:W-:Y:S01]  /*57b0*/  ULDC UR4, c[0x0][0x638] ;  /* 0x00018e0000047ab9 */ /* 0x000fe20000000800 */
[----:B------:R-:W-:Y:S01]  /*57c0*/  LOP3.LUT R14, R14, UR15, RZ, 0xc0, !PT ;  /* 0x0000000f0e0e7c12 */ /* 0x000fe2000f8ec0ff */
[----:B------:R-:W-:Y:S01]  /*57d0*/  ULDC UR5, c[0x0][0x610] ;  /* 0x0001840000057ab9 */ /* 0x000fe20000000800 */
[----:B------:R-:W-:Y:S02]  /*57e0*/  IMAD.MOV.U32 R3, RZ, RZ, 0x1 ;  /* 0x00000001ff037424 */ /* 0x000fe400078e00ff */
[----:B------:R-:W-:Y:S01]  /*57f0*/  IMAD R19, R2, UR17, R19 ;  /* 0x0000001102137c24 */ /* 0x000fe2000f8e0213 */
[----:B-1----:R-:W-:Y:S01]  /*5800*/  ISETP.NE.AND P1, PT, R4, 0x1, PT ;  /* 0x000000010400780c */ /* 0x002fe20003f25270 */
[----:B------:R-:W-:-:S02]  /*5810*/  IMAD.MOV R4, RZ, RZ, -R2 ;  /* 0x000000ffff047224 */ /* 0x000fc400078e0a02 */
[----:B------:R-:W-:Y:S02]  /*5820*/  IMAD.MOV.U32 R2, RZ, RZ, R11 ;  /* 0x000000ffff027224 */ /* 0x000fe400078e000b */
[----:B------:R-:W-:Y:S01]  /*5830*/  IMAD R15, R4, UR4, R15 ;  /* 0x00000004040f7c24 */ /* 0x000fe2000f8e020f */
[----:B------:R-:W-:-:S03]  /*5840*/  ULDC UR4, c[0x0][0x600] ;  /* 0x0001800000047ab9 */ /* 0x000fc60000000800 */
[----:B------:R-:W-:-:S04]  /*5850*/  IMAD R15, R15, UR4, R14 ;  /* 0x000000040f0f7c24 */ /* 0x000fc8000f8e020e */
[----:B0-----:R-:W-:-:S04]  /*5860*/  @P1 IMAD R12, R13, R20, R10 ;  /* 0x000000140d0c1224 */ /* 0x001fc800078e020a */
[----:B------:R-:W-:-:S05]  /*5870*/  IMAD R12, R19, UR5, R12 ;  /* 0x00000005130c7c24 */ /* 0x000fca000f8e020c */
[----:B------:R-:W-:Y:S02]  /*5880*/  SEL R22, R15, R12, !P1 ;  /* 0x0000000c0f167207 */ /* 0x000fe40004800000 */
[----:B------:R-:W-:-:S07]  /*5890*/  SEL R19, R12, R15, !P1 ;  /* 0x0000000f0c137207 */ /* 0x000fce0004800000 */
.L_x_112:
[----:B------:R-:W-:Y:S05]  /*58a0*/  BSYNC B1 ;  /* 0x0000000000017941 */ /* 0x000fea0003800000 */
.L_x_111:
[----:B------:R-:W-:-:S13]  /*58b0*/  LOP3.LUT P1, RZ, R3, 0xff, RZ, 0xc0, !PT ;  /* 0x000000ff03ff7812 */ /* 0x000fda000782c0ff */
[----:B------:R-:W-:Y:S05]  /*58c0*/  @P1 BRA `(.L_x_115) ;  /* 0xfffffff4001c1947 */ /* 0x000fea000383ffff */
[----:B------:R-:W-:Y:S05]  /*58d0*/  BSYNC B0 ;  /* 0x0000000000007941 */ /* 0x000fea0003800000 */
.L_x_103:
[----:B------:R-:W-:-:S03]  /*58e0*/  UMOV UR4, 0xffffffff ;  /* 0xffffffff00047882 */ /* 0x000fc60000000000 */
[----:B------:R-:W-:Y:S05]  /*58f0*/  BRA.DIV UR4, `(.L_x_116) ;  /* 0x0000000604647947 */ /* 0x000fea000b800000 */
[----:B------:R-:W-:-:S13]  /*5900*/  ELECT P6, URZ, PT ;  /* 0x00000000003f782f */ /* 0x000fda00038c0000 */
.L_x_133:
[----:B------:R-:W-:Y:S04]  /*5910*/  BSSY B0, `(.L_x_117) ;  /* 0x0000034000007945 */ /* 0x000fe80003800000 */
[----:B------:R-:W-:Y:S05]  /*5920*/  @!P6 BRA `(.L_x_118) ;  /* 0x0000000000c8e947 */ /* 0x000fea0003800000 */
[----:B------:R-:W-:-:S04]  /*5930*/  LOP3.LUT R16, R16, 0x2, RZ, 0xfc, !PT ;  /* 0x0000000210107812 */ /* 0x000fc800078efcff */
[----:B------:R-:W-:-:S13]  /*5940*/  ISETP.NE.AND P0, PT, R16, 0x3, PT ;  /* 0x000000031000780c */ /* 0x000fda0003f05270 */
[----:B------:R-:W-:Y:S05]  /*5950*/  @!P0 BRA `(.L_x_119) ;  /* 0x0000000000048947 */ /* 0x000fea0003800000 */
[----:B------:R-:W-:Y:S01]  /*5960*/  BPT.TRAP 0x1 ;  /* 0x000000040000795c */ /* 0x000fe20000300000 */
.L_x_119:
[----:B------:R-:W0:Y:S01]  /*5970*/  S2R R3, SR_CgaCtaId ;  /* 0x0000000000037919 */ /* 0x000e220000008800 */
[----:B------:R-:W-:-:S04]  /*5980*/  MOV R2, 0x400 ;  /* 0x0000040000027802 */ /* 0x000fc80000000f00 */
[----:B0-----:R-:W-:Y:S02]  /*5990*/  LEA R3, R3, R2, 0x18 ;  /* 0x0000000203037211 */ /* 0x001fe400078ec0ff */
[----:B------:R-:W-:-:S03]  /*59a0*/  SHF.L.U32 R2, R0, 0x1f, RZ ;  /* 0x0000001f00027819 */ /* 0x000fc600000006ff */
[----:B------:R-:W-:-:S04]  /*59b0*/  VIADD R3, R3, 0x28 ;  /* 0x0000002803037836 */ /* 0x000fc80000000000 */
[C---:B------:R-:W-:Y:S02]  /*59c0*/  IMAD R7, R8.reuse, 0x8, R3 ;  /* 0x0000000808077824 */ /* 0x040fe400078e0203 */
[----:B------:R-:W-:Y:S02]  /*59d0*/  VIADD R8, R8, 0x1 ;  /* 0x0000000108087836 */ /* 0x000fe40000000000 */
[----:B------:R-:W0:Y:S03]  /*59e0*/  SYNCS.PHASECHK.TRANS64.TRYWAIT P0, [R7+URZ], R2 ;  /* 0x00000002070075a7 */ /* 0x000e26000800017f */
[----:B------:R-:W-:-:S04]  /*59f0*/  ISETP.NE.AND P1, PT, R8, 0x5, PT ;  /* 0x000000050800780c */ /* 0x000fc80003f25270 */
[----:B------:R-:W-:Y:S02]  /*5a00*/  SEL R5, RZ, 0x1, P1 ;  /* 0x00000001ff057807 */ /* 0x000fe40000800000 */
[----:B------:R-:W-:Y:S02]  /*5a10*/  SEL R8, R8, RZ, P1 ;  /* 0x000000ff08087207 */ /* 0x000fe40000800000 */
[----:B------:R-:W-:-:S03]  /*5a20*/  LOP3.LUT R5, R0, R5, RZ, 0x3c, !PT ;  /* 0x0000000500057212 */ /* 0x000fc600078e3cff */
[----:B------:R-:W-:Y:S01]  /*5a30*/  IMAD R9, R8, 0x8, R3 ;  /* 0x0000000808097824 */ /* 0x000fe200078e0203 */
[----:B------:R-:W-:Y:S01]  /*5a40*/  SHF.L.U32 R4, R5, 0x1f, RZ ;  /* 0x0000001f05047819 */ /* 0x000fe200000006ff */
[----:B0-----:R-:W-:Y:S06]  /*5a50*/  @!P0 BRA `(.L_x_120) ;  /* 0x00000004002c8947 */ /* 0x001fec0003800000 */
.L_x_134:
[----:B------:R-:W1:Y:S01]  /*5a60*/  SYNCS.PHASECHK.TRANS64.TRYWAIT P0, [R9+URZ], R4 ;  /* 0x00000004090075a7 */ /* 0x000e62000800017f */
[----:B------:R-:W-:-:S05]  /*5a70*/  VIADD R0, R8, 0x1 ;  /* 0x0000000108007836 */ /* 0x000fca0000000000 */
[----:B------:R-:W-:-:S04]  /*5a80*/  ISETP.NE.AND P1, PT, R0, 0x5, PT ;  /* 0x000000050000780c */ /* 0x000fc80003f25270 */
[----:B0-----:R-:W-:Y:S02]  /*5a90*/  SEL R2, RZ, 0x1, P1 ;  /* 0x00000001ff027807 */ /* 0x001fe40000800000 */
[----:B------:R-:W-:Y:S02]  /*5aa0*/  SEL R0, R0, RZ, P1 ;  /* 0x000000ff00007207 */ /* 0x000fe40000800000 */
[----:B------:R-:W-:-:S03]  /*5ab0*/  LOP3.LUT R7, R5, R2, RZ, 0x3c, !PT ;  /* 0x0000000205077212 */ /* 0x000fc600078e3cff */
[----:B------:R-:W-:Y:S01]  /*5ac0*/  IMAD R6, R0, 0x8, R3 ;  /* 0x0000000800067824 */ /* 0x000fe200078e0203 */
[----:B------:R-:W-:Y:S01]  /*5ad0*/  SHF.L.U32 R5, R7, 0x1f, RZ ;  /* 0x0000001f07057819 */ /* 0x000fe200000006ff */
[----:B-1----:R-:W-:Y:S06]  /*5ae0*/  @!P0 BRA `(.L_x_121) ;  /* 0x00000004001c8947 */ /* 0x002fec0003800000 */
.L_x_135:
[----:B------:R-:W1:Y:S01]  /*5af0*/  SYNCS.PHASECHK.TRANS64.TRYWAIT P0, [R6+URZ], R5 ;  /* 0x00000005060075a7 */ /* 0x000e62000800017f */
[----:B------:R-:W-:-:S05]  /*5b00*/  VIADD R0, R0, 0x1 ;  /* 0x0000000100007836 */ /* 0x000fca0000000000 */
[----:B------:R-:W-:-:S04]  /*5b10*/  ISETP.NE.AND P1, PT, R0, 0x5, PT ;  /* 0x000000050000780c */ /* 0x000fc80003f25270 */
[----:B------:R-:W-:Y:S02]  /*5b20*/  SEL R2, RZ, 0x1, P1 ;  /* 0x00000001ff027807 */ /* 0x000fe40000800000 */
[----:B------:R-:W-:Y:S02]  /*5b30*/  SEL R0, R0, RZ, P1 ;  /* 0x000000ff00007207 */ /* 0x000fe40000800000 */
[----:B------:R-:W-:-:S03]  /*5b40*/  LOP3.LUT R7, R7, R2, RZ, 0x3c, !PT ;  /* 0x0000000207077212 */ /* 0x000fc600078e3cff */
[----:B0-----:R-:W-:Y:S01]  /*5b50*/  IMAD R9, R0, 0x8, R3 ;  /* 0x0000000800097824 */ /* 0x001fe200078e0203 */
[----:B------:R-:W-:Y:S01]  /*5b60*/  SHF.L.U32 R4, R7, 0x1f, RZ ;  /* 0x0000001f07047819 */ /* 0x000fe200000006ff */
[----:B-1----:R-:W-:Y:S06]  /*5b70*/  @!P0 BRA `(.L_x_122) ;  /* 0x00000004000c8947 */ /* 0x002fec0003800000 */
.L_x_136:
[----:B------:R-:W1:Y:S01]  /*5b80*/  SYNCS.PHASECHK.TRANS64.TRYWAIT P0, [R9+URZ], R4 ;  /* 0x00000004090075a7 */ /* 0x000e62000800017f */
[----:B------:R-:W-:-:S05]  /*5b90*/  VIADD R0, R0, 0x1 ;  /* 0x0000000100007836 */ /* 0x000fca0000000000 */
[----:B------:R-:W-:-:S04]  /*5ba0*/  ISETP.NE.AND P1, PT, R0, 0x5, PT ;  /* 0x000000050000780c */ /* 0x000fc80003f25270 */
[----:B------:R-:W-:Y:S02]  /*5bb0*/  SEL R2, RZ, 0x1, P1 ;  /* 0x00000001ff027807 */ /* 0x000fe40000800000 */
[----:B------:R-:W-:Y:S02]  /*5bc0*/  SEL R0, R0, RZ, P1 ;  /* 0x000000ff00007207 */ /* 0x000fe40000800000 */
[----:B------:R-:W-:Y:S01]  /*5bd0*/  LOP3.LUT R2, R7, R2, RZ, 0x3c, !PT ;  /* 0x0000000207027212 */ /* 0x000fe200078e3cff */
[----:B-1----:R-:W-:Y:S06]  /*5be0*/  @!P0 BRA `(.L_x_123) ;  /* 0x0000000400048947 */ /* 0x002fec0003800000 */
.L_x_137:
[----:B------:R-:W-:Y:S01]  /*5bf0*/  IMAD R3, R0, 0x8, R3 ;  /* 0x0000000800037824 */ /* 0x000fe200078e0203 */
[----:B------:R-:W-:-:S07]  /*5c00*/  SHF.L.U32 R0, R2, 0x1f, RZ ;  /* 0x0000001f02007819 */ /* 0x000fce00000006ff */
.L_x_124:
[----:B--2---:R2:W4:Y:S02]  /*5c10*/  SYNCS.PHASECHK.TRANS64.TRYWAIT P0, [R3+URZ], R0 ;  /* 0x00000000030075a7 */ /* 0x004524000800017f */
[----:B----4-:R-:W-:Y:S05]  /*5c20*/  @!P0 NANOSLEEP.SYNCS 0x989680 ;  /* 0x009896800000895d */ /* 0x010fea0003900000 */
[----:B------:R-:W4:Y:S02]  /*5c30*/  @!P0 SYNCS.PHASECHK.TRANS64 P0, [R3+URZ], R0 ;  /* 0x00000000030085a7 */ /* 0x000f24000800007f */
[----:B----4-:R-:W-:Y:S05]  /*5c40*/  @!P0 BRA `(.L_x_124) ;  /* 0xfffffffc00f08947 */ /* 0x010fea000383ffff */
.L_x_118:
[----:B------:R-:W-:Y:S05]  /*5c50*/  BSYNC B0 ;  /* 0x0000000000007941 */ /* 0x000fea0003800000 */
.L_x_117:
[----:B------:R-:W-:Y:S05]  /*5c60*/  EXIT ;  /* 0x000000000000794d */ /* 0x000fea0003800000 */
.L_x_19:
[----:B-1----:R1:W2:Y:S02]  /*5c70*/  SYNCS.PHASECHK.TRANS64.TRYWAIT P0, [R64+URZ], R3 ;  /* 0x00000003400075a7 */ /* 0x0022a4000800017f */
[----:B--2---:R-:W-:Y:S05]  /*5c80*/  @!P0 NANOSLEEP.SYNCS 0x989680 ;  /* 0x009896800000895d */ /* 0x004fea0003900000 */
[----:B------:R-:W2:Y:S02]  /*5c90*/  @!P0 SYNCS.PHASECHK.TRANS64 P0, [R64+URZ], R3 ;  /* 0x00000003400085a7 */ /* 0x000ea4000800007f */
[----:B--2---:R-:W-:Y:S05]  /*5ca0*/  @!P0 BRA `(.L_x_19) ;  /* 0xfffffffc00f08947 */ /* 0x004fea000383ffff */
[----:B------:R-:W-:Y:S05]  /*5cb0*/  BRA `(.L_x_125) ;  /* 0xffffffb800947947 */ /* 0x000fea000383ffff */
.L_x_24:
[----:B--2---:R2:W3:Y:S02]  /*5cc0*/  SYNCS.PHASECHK.TRANS64.TRYWAIT P1, [R3+URZ], R0 ;  /* 0x00000000030075a7 */ /* 0x0044e4000802017f */
[----:B---3--:R-:W-:Y:S05]  /*5cd0*/  @!P1 NANOSLEEP.SYNCS 0x989680 ;  /* 0x009896800000995d */ /* 0x008fea0003900000 */
[----:B------:R-:W3:Y:S02]  /*5ce0*/  @!P1 SYNCS.PHASECHK.TRANS64 P1, [R3+URZ], R0 ;  /* 0x00000000030095a7 */ /* 0x000ee4000802007f */
[----:B---3--:R-:W-:Y:S05]  /*5cf0*/  @!P1 BRA `(.L_x_24) ;  /* 0xfffffffc00f09947 */ /* 0x008fea000383ffff */
[----:B------:R-:W-:Y:S05]  /*5d00*/  BRA `(.L_x_23) ;  /* 0xffffffb800f87947 */ /* 0x000fea000383ffff */
.L_x_29:
[----:B--2---:R-:W-:-:S04]  /*5d10*/  IMAD.U32 R5, RZ, RZ, UR4 ;  /* 0x00000004ff057e24 */ /* 0x004fc8000f8e00ff */
[----:B------:R2:W3:Y:S03]  /*5d20*/  SYNCS.PHASECHK.TRANS64.TRYWAIT P1, [R5+URZ], R4 ;  /* 0x00000004050075a7 */ /* 0x0004e6000802017f */
[----:B---3--:R-:W-:Y:S05]  /*5d30*/  @!P1 NANOSLEEP.SYNCS 0x989680 ;  /* 0x009896800000995d */ /* 0x008fea0003900000 */
[----:B------:R-:W3:Y:S02]  /*5d40*/  @!P1 SYNCS.PHASECHK.TRANS64 P1, [R5+URZ], R4 ;  /* 0x00000004050095a7 */ /* 0x000ee4000802007f */
[----:B---3--:R-:W-:Y:S05]  /*5d50*/  @!P1 BRA `(.L_x_29) ;  /* 0xfffffffc00ec9947 */ /* 0x008fea000383ffff */
[----:B------:R-:W-:Y:S05]  /*5d60*/  BRA `(.L_x_28) ;  /* 0xffffffbc00b07947 */ /* 0x000fea000383ffff */
.L_x_35:
[----:B-1----:R1:W2:Y:S02]  /*5d70*/  SYNCS.PHASECHK.TRANS64.TRYWAIT P0, [R64+URZ+0x10], R3 ;  /* 0x00001003400075a7 */ /* 0x0022a4000800017f */
[----:B--2---:R-:W-:Y:S05]  /*5d80*/  @!P0 NANOSLEEP.SYNCS 0x989680 ;  /* 0x009896800000895d */ /* 0x004fea0003900000 */
[----:B------:R-:W2:Y:S02]  /*5d90*/  @!P0 SYNCS.PHASECHK.TRANS64 P0, [R64+URZ+0x10], R3 ;  /* 0x00001003400085a7 */ /* 0x000ea4000800007f */
[----:B--2---:R-:W-:Y:S05]  /*5da0*/  @!P0 BRA `(.L_x_35) ;  /* 0xfffffffc00f08947 */ /* 0x004fea000383ffff */
[----:B------:R-:W-:Y:S05]  /*5db0*/  BRA `(.L_x_126) ;  /* 0xffffffc000fc7947 */ /* 0x000fea000383ffff */
.L_x_104:
[----:B------:R-:W-:Y:S01]  /*5dc0*/  BSSY B1, `(.L_x_127) ;  /* 0x0000006000017945 */ /* 0x000fe20003800000 */
[----:B------:R-:W-:-:S07]  /*5dd0*/  IMAD.MOV.U32 R15, RZ, RZ, -0x1 ;  /* 0xffffffffff0f7424 */ /* 0x000fce00078e00ff */
[----:B---3-5:R-:W-:Y:S05]  /*5de0*/  WARPSYNC.COLLECTIVE R15, `(.L_x_128) ;  /* 0x000000000f0c7348 */ /* 0x028fea0003c00000 */
[----:B------:R-:W-:Y:S02]  /*5df0*/  ELECT P6, UR62, PT ;  /* 0x00000000003e782f */ /* 0x000fe400038c0000 */
[----:B------:R-:W-:Y:S01]  /*5e00*/  MOV R14, UR62 ;  /* 0x0000003e000e7c02 */ /* 0x000fe20008000f00 */
[----:B---3-5:R-:W-:Y:S10]  /*5e10*/  ENDCOLLECTIVE ;  /* 0x000000000000791b */ /* 0x028ff40003800000 */
.L_x_128:
[----:B------:R-:W-:Y:S05]  /*5e20*/  BSYNC B1 ;  /* 0x0000000000017941 */ /* 0x000fea0003800000 */
.L_x_127:
[----:B------:R-:W-:Y:S05]  /*5e30*/  BRA `(.L_x_129) ;  /* 0xffffffec00cc7947 */ /* 0x000fea000383ffff */
.L_x_107:
[----:B-1----:R1:W2:Y:S02]  /*5e40*/  SYNCS.PHASECHK.TRANS64.TRYWAIT P1, [R12+URZ+0x28], R5 ;  /* 0x000028050c0075a7 */ /* 0x0022a4000802017f */
[----:B--2---:R-:W-:Y:S05]  /*5e50*/  @!P1 NANOSLEEP.SYNCS 0x989680 ;  /* 0x009896800000995d */ /* 0x004fea0003900000 */
[----:B------:R-:W2:Y:S02]  /*5e60*/  @!P1 SYNCS.PHASECHK.TRANS64 P1, [R12+URZ+0x28], R5 ;  /* 0x000028050c0095a7 */ /* 0x000ea4000802007f */
[----:B--2---:R-:W-:Y:S05]  /*5e70*/  @!P1 BRA `(.L_x_107) ;  /* 0xfffffffc00f09947 */ /* 0x004fea000383ffff */
[----:B------:R-:W-:Y:S05]  /*5e80*/  BRA `(.L_x_130) ;  /* 0xfffffff000087947 */ /* 0x000fea000383ffff */
.L_x_116:
[----:B------:R-:W-:Y:S01]  /*5e90*/  BSSY B0, `(.L_x_131) ;  /* 0x0000006000007945 */ /* 0x000fe20003800000 */
[----:B------:R-:W-:-:S07]  /*5ea0*/  IMAD.MOV.U32 R15, RZ, RZ, -0x1 ;  /* 0xffffffffff0f7424 */ /* 0x000fce00078e00ff */
[----:B---3-5:R-:W-:Y:S05]  /*5eb0*/  WARPSYNC.COLLECTIVE R15, `(.L_x_132) ;  /* 0x000000000f0c7348 */ /* 0x028fea0003c00000 */
[----:B------:R-:W-:Y:S02]  /*5ec0*/  ELECT P6, UR62, PT ;  /* 0x00000000003e782f */ /* 0x000fe400038c0000 */
[----:B------:R-:W-:Y:S01]  /*5ed0*/  MOV R14, UR62 ;  /* 0x0000003e000e7c02 */ /* 0x000fe20008000f00 */
[----:B---3-5:R-:W-:Y:S10]  /*5ee0*/  ENDCOLLECTIVE ;  /* 0x000000000000791b */ /* 0x028ff40003800000 */
.L_x_132:
[----:B------:R-:W-:Y:S05]  /*5ef0*/  BSYNC B0 ;  /* 0x0000000000007941 */ /* 0x000fea0003800000 */
.L_x_131:
[----:B------:R-:W-:Y:S05]  /*5f00*/  BRA `(.L_x_133) ;  /* 0xfffffff800807947 */ /* 0x000fea000383ffff */
.L_x_120:
[----:B0-----:R0:W1:Y:S02]  /*5f10*/  SYNCS.PHASECHK.TRANS64.TRYWAIT P0, [R7+URZ], R2 ;  /* 0x00000002070075a7 */ /* 0x001064000800017f */
[----:B-1----:R-:W-:Y:S05]  /*5f20*/  @!P0 NANOSLEEP.SYNCS 0x989680 ;  /* 0x009896800000895d */ /* 0x002fea0003900000 */
[----:B------:R-:W1:Y:S02]  /*5f30*/  @!P0 SYNCS.PHASECHK.TRANS64 P0, [R7+URZ], R2 ;  /* 0x00000002070085a7 */ /* 0x000e64000800007f */
[----:B-1----:R-:W-:Y:S05]  /*5f40*/  @!P0 BRA `(.L_x_120) ;  /* 0xfffffffc00f08947 */ /* 0x002fea000383ffff */
[----:B------:R-:W-:Y:S05]  /*5f50*/  BRA `(.L_x_134) ;  /* 0xfffffff800c07947 */ /* 0x000fea000383ffff */
.L_x_121:
[----:B0-----:R0:W1:Y:S02]  /*5f60*/  SYNCS.PHASECHK.TRANS64.TRYWAIT P0, [R9+URZ], R4 ;  /* 0x00000004090075a7 */ /* 0x001064000800017f */
[----:B-1----:R-:W-:Y:S05]  /*5f70*/  @!P0 NANOSLEEP.SYNCS 0x989680 ;  /* 0x009896800000895d */ /* 0x002fea0003900000 */
[----:B------:R-:W1:Y:S02]  /*5f80*/  @!P0 SYNCS.PHASECHK.TRANS64 P0, [R9+URZ], R4 ;  /* 0x00000004090085a7 */ /* 0x000e64000800007f */
[----:B-1----:R-:W-:Y:S05]  /*5f90*/  @!P0 BRA `(.L_x_121) ;  /* 0xfffffffc00f08947 */ /* 0x002fea000383ffff */
[----:B------:R-:W-:Y:S05]  /*5fa0*/  BRA `(.L_x_135) ;  /* 0xfffffff800d07947 */ /* 0x000fea000383ffff */
.L_x_122:
[----:B0-----:R0:W1:Y:S02]  /*5fb0*/  SYNCS.PHASECHK.TRANS64.TRYWAIT P0, [R6+URZ], R5 ;  /* 0x00000005060075a7 */ /* 0x001064000800017f */
[----:B-1----:R-:W-:Y:S05]  /*5fc0*/  @!P0 NANOSLEEP.SYNCS 0x989680 ;  /* 0x009896800000895d */ /* 0x002fea0003900000 */
[----:B------:R-:W1:Y:S02]  /*5fd0*/  @!P0 SYNCS.PHASECHK.TRANS64 P0, [R6+URZ], R5 ;  /* 0x00000005060085a7 */ /* 0x000e64000800007f */
[----:B-1----:R-:W-:Y:S05]  /*5fe0*/  @!P0 BRA `(.L_x_122) ;  /* 0xfffffffc00f08947 */ /* 0x002fea000383ffff */
[----:B------:R-:W-:Y:S05]  /*5ff0*/  BRA `(.L_x_136) ;  /* 0xfffffff800e07947 */ /* 0x000fea000383ffff */
.L_x_123:
[----:B-1----:R1:W2:Y:S02]  /*6000*/  SYNCS.PHASECHK.TRANS64.TRYWAIT P0, [R9+URZ], R4 ;  /* 0x00000004090075a7 */ /* 0x0022a4000800017f */
[----:B--2---:R-:W-:Y:S05]  /*6010*/  @!P0 NANOSLEEP.SYNCS 0x989680 ;  /* 0x009896800000895d */ /* 0x004fea0003900000 */
[----:B------:R-:W2:Y:S02]  /*6020*/  @!P0 SYNCS.PHASECHK.TRANS64 P0, [R9+URZ], R4 ;  /* 0x00000004090085a7 */ /* 0x000ea4000800007f */
[----:B--2---:R-:W-:Y:S05]  /*6030*/  @!P0 BRA `(.L_x_123) ;  /* 0xfffffffc00f08947 */ /* 0x004fea000383ffff */
[----:B------:R-:W-:Y:S05]  /*6040*/  BRA `(.L_x_137) ;  /* 0xfffffff800e87947 */ /* 0x000fea000383ffff */
.L_x_138:
[----:B------:R-:W-:-:S00]  /*6050*/  BRA `(.L_x_138) ;  /* 0xfffffffc00fc7947 */ /* 0x000fc0000383ffff */
[----:B------:R-:W-:-:S00]  /*6060*/  NOP ;  /* 0x0000000000007918 */ /* 0x000fc00000000000 */
        /* <DEDUP_REMOVED lines=9> */
.L_x_139:


//--------------------- .nv.global.init           --------------------------
	.section	.nv.global.init,"aw",@progbits
.nv.global.init:
	.type		$str$22,@object
	.size		$str$22,($str$23 - $str$22)
$str$22:
        /*0000*/ 	.byte	0x6b, 0x5f, 0x74, 0x69, 0x6c, 0x65, 0x5f, 0x63, 0x6f, 0x75, 0x6e, 0x74, 0x20, 0x3e, 0x3d, 0x20
        /*0010*/ 	.byte	0x31, 0x00
	.type		$str$23,@object
	.size		$str$23,(__unnamed_1 - $str$23)
$str$23:
        /*0012*/ 	.byte	0x2f, 0x74, 0x6d, 0x70, 0x2f, 0x63, 0x75, 0x74, 0x6c, 0x61, 0x73, 0x73, 0x5f, 0x73, 0x77, 0x65
        /*0022*/ 	.byte	0x65, 0x70, 0x5f, 0x73, 0x72, 0x63, 0x2f, 0x69, 0x6e, 0x63, 0x6c, 0x75, 0x64, 0x65, 0x2f, 0x63
        /*0032*/ 	.byte	0x75, 0x74, 0x6c, 0x61, 0x73, 0x73, 0x2f, 0x67, 0x65, 0x6d, 0x6d, 0x2f, 0x63, 0x6f, 0x6c, 0x6c
        /*0042*/ 	.byte	0x65, 0x63, 0x74, 0x69, 0x76, 0x65, 0x2f, 0x73, 0x6d, 0x39, 0x30, 0x5f, 0x6d, 0x6d, 0x61, 0x5f
        /*0052*/ 	.byte	0x74, 0x6d, 0x61, 0x5f, 0x67, 0x6d, 0x6d, 0x61, 0x5f, 0x73, 0x73, 0x5f, 0x77, 0x61, 0x72, 0x70
        /*0062*/ 	.byte	0x73, 0x70, 0x65, 0x63, 0x69, 0x61, 0x6c, 0x69, 0x7a, 0x65, 0x64, 0x2e, 0x68, 0x70, 0x70, 0x00
	.type		__unnamed_1,@object
	.size		__unnamed_1,(.L_0 - __unnamed_1)
__unnamed_1:
        /*0072*/ 	.byte	0x76, 0x6f, 0x69, 0x64, 0x20, 0x63, 0x75, 0x74, 0x6c, 0x61, 0x73, 0x73, 0x3a, 0x3a, 0x67, 0x65
        /* <DEDUP_REMOVED lines=177> */
        /*0b92*/ 	.byte	0x5d, 0x00
.L_0:


//--------------------- .nv.shared._ZN7cutlass13device_kernelINS_4gemm6kernel13GemmUniversalIN4cute5tupleIJiiiiEEENS1_10collective13CollectiveMmaINS1_34MainloopSm90TmaGmmaWarpSpecializedILi5ENS5_IJNS4_1CILi1EEENSA_ILi2EEESB_EEENS1_32KernelTmaWarpSpecializedPingpongEEENS5_IJNSA_ILi64EEESG_NSA_ILi32EEEEEENS_10tfloat32_tENS5_IJlSB_lEEESJ_SK_NS4_8TiledMMAINS4_8MMA_AtomIJNS4_4SM904GMMA29MMA_64x64x8_F32TF32TF32_SS_TNILNSO_7ScaleInE1ELSQ_1EEEEEENS4_6LayoutINS5_IJSB_SB_SB_EEENS5_IJNSA_ILi0EEESV_SV_EEEEENS5_IJNS4_10UnderscoreESY_SY_EEEEENS4_23SM90_TMA_LOAD_MULTICASTENS4_14ComposedLayoutINS4_7SwizzleILi3ELi4ELi3EEENS4_18smem_ptr_flag_bitsILi32EEENST_INS5_IJNSA_ILi8EEESH_EEENS5_IJSH_SB_EEEEEEEvNS4_8identityENS4_13SM90_TMA_LOADES1B_vS1C_EENS_8epilogue10collective6detail29Sm90TmaWarpSpecializedAdapterINS1G_15DefaultEpilogueISJ_SK_SK_NS1F_6thread17LinearCombinationISJ_Li1EffLNS1K_9ScaleType4KindE0ELNS_15FloatRoundStyleE2ESJ_EENS1_15EpilogueDefaultEEEEEvvEEEEvNT_6ParamsE --------------------------
	.section	.nv.shared._ZN7cutlass13device_kernelINS_4gemm6kernel13GemmUniversalIN4cute5tupleIJiiiiEEENS1_10collective13CollectiveMmaINS1_34MainloopSm90TmaGmmaWarpSpecializedILi5ENS5_IJNS4_1CILi1EEENSA_ILi2EEESB_EEENS1_32KernelTmaWarpSpecializedPingpongEEENS5_IJNSA_ILi64EEESG_NSA_ILi32EEEEEENS_10tfloat32_tENS5_IJlSB_lEEESJ_SK_NS4_8TiledMMAINS4_8MMA_AtomIJNS4_4SM904GMMA29MMA_64x64x8_F32TF32TF32_SS_TNILNSO_7ScaleInE1ELSQ_1EEEEEENS4_6LayoutINS5_IJSB_SB_SB_EEENS5_IJNSA_ILi0EEESV_SV_EEEEENS5_IJNS4_10UnderscoreESY_SY_EEEEENS4_23SM90_TMA_LOAD_MULTICASTENS4_14ComposedLayoutINS4_7SwizzleILi3ELi4ELi3EEENS4_18smem_ptr_flag_bitsILi32EEENST_INS5_IJNSA_ILi8EEESH_EEENS5_IJSH_SB_EEEEEEEvNS4_8identityENS4_13SM90_TMA_LOADES1B_vS1C_EENS_8epilogue10collective6detail29Sm90TmaWarpSpecializedAdapterINS1G_15DefaultEpilogueISJ_SK_SK_NS1F_6thread17LinearCombinationISJ_Li1EffLNS1K_9ScaleType4KindE0ELNS_15FloatRoundStyleE2ESJ_EENS1_15EpilogueDefaultEEEEEvvEEEEvNT_6ParamsE,"aw",@nobits
	.sectionflags	@""
	.align	16
	.zero		1024


//--------------------- .nv.shared.reserved.0     --------------------------
	.section	.nv.shared.reserved.0,"aw",@nobits
	.weak		__nv_reservedSMEM_offset_0_alias
	.size		__nv_reservedSMEM_offset_0_alias, 0, 0
	.other		__nv_reservedSMEM_offset_0_alias,@"STO_CUDA_RESERVED_SHARED STV_DEFAULT"
__nv_reservedSMEM_offset_0_alias:
	.zero		0


//--------------------- .nv.global                --------------------------
	.section	.nv.global,"aw",@nobits
.nv.global:
	.type		_ZN39_INTERNAL_417f316e_4_k_cu_9e029cf0_62124cute1_E,@object
	.size		_ZN39_INTERNAL_417f316e_4_k_cu_9e029cf0_62124cute1_E,(_ZN39_INTERNAL_417f316e_4_k_cu_9e029cf0_62124cuda3std3__45__cpo6cbeginE - _ZN39_INTERNAL_417f316e_4_k_cu_9e029cf0_62124cute1_E)
_ZN39_INTERNAL_417f316e_4_k_cu_9e029cf0_62124cute1_E:
	.zero		1
	.type		_ZN39_INTERNAL_417f316e_4_k_cu_9e029cf0_62124cuda3std3__45__cpo6cbeginE,@object
	.size		_ZN39_INTERNAL_417f316e_4_k_cu_9e029cf0_62124cuda3std3__45__cpo6cbeginE,(_ZN39_INTERNAL_417f316e_4_k_cu_9e029cf0_62124cuda3std3__48in_placeE - _ZN39_INTERNAL_417f316e_4_k_cu_9e029cf0_62124cuda3std3__45__cpo6cbeginE)
_ZN39_INTERNAL_417f316e_4_k_cu_9e029cf0_62124cuda3std3__45__cpo6cbeginE:
	.zero		1
	.type		_ZN39_INTERNAL_417f316e_4_k_cu_9e029cf0_62124cuda3std3__48in_placeE,@object
	.size		_ZN39_INTERNAL_417f316e_4_k_cu_9e029cf0_62124cuda3std3__48in_placeE,(_ZN39_INTERNAL_417f316e_4_k_cu_9e029cf0_62124cuda3std6ranges3__45__cpo9iter_moveE - _ZN39_INTERNAL_417f316e_4_k_cu_9e029cf0_62124cuda3std3__48in_placeE)
_ZN39_INTERNAL_417f316e_4_k_cu_9e029cf0_62124cuda3std3__48in_placeE:
	.zero		1
	.type		_ZN39_INTERNAL_417f316e_4_k_cu_9e029cf0_62124cuda3std6ranges3__45__cpo9iter_moveE,@object
	.size		_ZN39_INTERNAL_417f316e_4_k_cu_9e029cf0_62124cuda3std6ranges3__45__cpo9iter_moveE,(_ZN39_INTERNAL_417f316e_4_k_cu_9e029cf0_62124cuda3std3__45__cpo5beginE - _ZN39_INTERNAL_417f316e_4_k_cu_9e029cf0_62124cuda3std6ranges3__45__cpo9iter_moveE)
_ZN39_INTERNAL_417f316e_4_k_cu_9e029cf0_62124cuda3std6ranges3__45__cpo9iter_moveE:
	.zero		1
	.type		_ZN39_INTERNAL_417f316e_4_k_cu_9e029cf0_62124cuda3std3__45__cpo5beginE,@object
	.size		_ZN39_INTERNAL_417f316e_4_k_cu_9e029cf0_62124cuda3std3__45__cpo5beginE,(_ZN39_INTERNAL_417f316e_4_k_cu_9e029cf0_62124cuda3std3__441_GLOBAL__N__417f316e_4_k_cu_9e029cf0_62126ignoreE - _ZN39_INTERNAL_417f316e_4_k_cu_9e029cf0_62124cuda3std3__45__cpo5beginE)
_ZN39_INTERNAL_417f316e_4_k_cu_9e029cf0_62124cuda3std3__45__cpo5beginE:
	.zero		1
	.type		_ZN39_INTERNAL_417f316e_4_k_cu_9e029cf0_62124cuda3std3__441_GLOBAL__N__417f316e_4_k_cu_9e029cf0_62126ignoreE,@object
	.size		_ZN39_INTERNAL_417f316e_4_k_cu_9e029cf0_62124cuda3std3__441_GLOBAL__N__417f316e_4_k_cu_9e029cf0_62126ignoreE,(_ZN39_INTERNAL_417f316e_4_k_cu_9e029cf0_62124cute7productE - _ZN39_INTERNAL_417f316e_4_k_cu_9e029cf0_62124cuda3std3__441_GLOBAL__N__417f316e_4_k_cu_9e029cf0_62126ignoreE)
_ZN39_INTERNAL_417f316e_4_k_cu_9e029cf0_62124cuda3std3__441_GLOBAL__N__417f316e_4_k_cu_9e029cf0_62126ignoreE:
	.zero		1
	.type		_ZN39_INTERNAL_417f316e_4_k_cu_9e029cf0_62124cute7productE,@object
	.size		_ZN39_INTERNAL_417f316e_4_k_cu_9e029cf0_62124cute7productE,(_ZN39_INTERNAL_417f316e_4_k_cu_9e029cf0_62124cuda3std3__45__cpo3endE - _ZN39_INTERNAL_417f316e_4_k_cu_9e029cf0_62124cute7productE)
_ZN39_INTERNAL_417f316e_4_k_cu_9e029cf0_62124cute7productE:
	.zero		1
	.type		_ZN39_INTERNAL_417f316e_4_k_cu_9e029cf0_62124cuda3std3__45__cpo3endE,@object
	.size		_ZN39_INTERNAL_417f316e_4_k_cu_9e029cf0_62124cuda3std3__45__cpo3endE,(_ZN39_INTERNAL_417f316e_4_k_cu_9e029cf0_62124cuda3std3__419piecewise_constructE - _ZN39_INTERNAL_417f316e_4_k_cu_9e029cf0_62124cuda3std3__45__cpo3endE)
_ZN39_INTERNAL_417f316e_4_k_cu_9e029cf0_62124cuda3std3__45__cpo3endE:
	.zero		1
	.type		_ZN39_INTERNAL_417f316e_4_k_cu_9e029cf0_62124cuda3std3__419piecewise_constructE,@object
	.size		_ZN39_INTERNAL_417f316e_4_k_cu_9e029cf0_62124cuda3std3__419piecewise_constructE,(_ZN39_INTERNAL_417f316e_4_k_cu_9e029cf0_62124cuda3std3__45__cpo4cendE - _ZN39_INTERNAL_417f316e_4_k_cu_9e029cf0_62124cuda3std3__419piecewise_constructE)
_ZN39_INTERNAL_417f316e_4_k_cu_9e029cf0_62124cuda3std3__419piecewise_constructE:
	.zero		1
	.type		_ZN39_INTERNAL_417f316e_4_k_cu_9e029cf0_62124cuda3std3__45__cpo4cendE,@object
	.size		_ZN39_INTERNAL_417f316e_4_k_cu_9e029cf0_62124cuda3std3__45__cpo4cendE,(_ZN39_INTERNAL_417f316e_4_k_cu_9e029cf0_62124cuda3std6ranges3__45__cpo4swapE - _ZN39_INTERNAL_417f316e_4_k_cu_9e029cf0_62124cuda3std3__45__cpo4cendE)
_ZN39_INTERNAL_417f316e_4_k_cu_9e029cf0_62124cuda3std3__45__cpo4cendE:
	.zero		1
	.type		_ZN39_INTERNAL_417f316e_4_k_cu_9e029cf0_62124cuda3std6ranges3__45__cpo4swapE,@object
	.size		_ZN39_INTERNAL_417f316e_4_k_cu_9e029cf0_62124cuda3std6ranges3__45__cpo4swapE,(.L_8 - _ZN39_INTERNAL_417f316e_4_k_cu_9e029cf0_62124cuda3std6ranges3__45__cpo4swapE)
_ZN39_INTERNAL_417f316e_4_k_cu_9e029cf0_62124cuda3std6ranges3__45__cpo4swapE:
	.zero		1
.L_8:


//--------------------- .nv.constant0._ZN7cutlass13device_kernelINS_4gemm6kernel13GemmUniversalIN4cute5tupleIJiiiiEEENS1_10collective13CollectiveMmaINS1_34MainloopSm90TmaGmmaWarpSpecializedILi5ENS5_IJNS4_1CILi1EEENSA_ILi2EEESB_EEENS1_32KernelTmaWarpSpecializedPingpongEEENS5_IJNSA_ILi64EEESG_NSA_ILi32EEEEEENS_10tfloat32_tENS5_IJlSB_lEEESJ_SK_NS4_8TiledMMAINS4_8MMA_AtomIJNS4_4SM904GMMA29MMA_64x64x8_F32TF32TF32_SS_TNILNSO_7ScaleInE1ELSQ_1EEEEEENS4_6LayoutINS5_IJSB_SB_SB_EEENS5_IJNSA_ILi0EEESV_SV_EEEEENS5_IJNS4_10UnderscoreESY_SY_EEEEENS4_23SM90_TMA_LOAD_MULTICASTENS4_14ComposedLayoutINS4_7SwizzleILi3ELi4ELi3EEENS4_18smem_ptr_flag_bitsILi32EEENST_INS5_IJNSA_ILi8EEESH_EEENS5_IJSH_SB_EEEEEEEvNS4_8identityENS4_13SM90_TMA_LOADES1B_vS1C_EENS_8epilogue10collective6detail29Sm90TmaWarpSpecializedAdapterINS1G_15DefaultEpilogueISJ_SK_SK_NS1F_6thread17LinearCombinationISJ_Li1EffLNS1K_9ScaleType4KindE0ELNS_15FloatRoundStyleE2ESJ_EENS1_15EpilogueDefaultEEEEEvvEEEEvNT_6ParamsE --------------------------
	.section	.nv.constant0._ZN7cutlass13device_kernelINS_4gemm6kernel13GemmUniversalIN4cute5tupleIJiiiiEEENS1_10collective13CollectiveMmaINS1_34MainloopSm90TmaGmmaWarpSpecializedILi5ENS5_IJNS4_1CILi1EEENSA_ILi2EEESB_EEENS1_32KernelTmaWarpSpecializedPingpongEEENS5_IJNSA_ILi64EEESG_NSA_ILi32EEEEEENS_10tfloat32_tENS5_IJlSB_lEEESJ_SK_NS4_8TiledMMAINS4_8MMA_AtomIJNS4_4SM904GMMA29MMA_64x64x8_F32TF32TF32_SS_TNILNSO_7ScaleInE1ELSQ_1EEEEEENS4_6LayoutINS5_IJSB_SB_SB_EEENS5_IJNSA_ILi0EEESV_SV_EEEEENS5_IJNS4_10UnderscoreESY_SY_EEEEENS4_23SM90_TMA_LOAD_MULTICASTENS4_14ComposedLayoutINS4_7SwizzleILi3ELi4ELi3EEENS4_18smem_ptr_flag_bitsILi32EEENST_INS5_IJNSA_ILi8EEESH_EEENS5_IJSH_SB_EEEEEEEvNS4_8identityENS4_13SM90_TMA_LOADES1B_vS1C_EENS_8epilogue10collective6detail29Sm90TmaWarpSpecializedAdapterINS1G_15DefaultEpilogueISJ_SK_SK_NS1F_6thread17LinearCombinationISJ_Li1EffLNS1K_9ScaleType4KindE0ELNS_15FloatRoundStyleE2ESJ_EENS1_15EpilogueDefaultEEEEEvvEEEEvNT_6ParamsE,"a",@progbits
	.sectionflags	@""
	.align	4
.nv.constant0._ZN7cutlass13device_kernelINS_4gemm6kernel13GemmUniversalIN4cute5tupleIJiiiiEEENS1_10collective13CollectiveMmaINS1_34MainloopSm90TmaGmmaWarpSpecializedILi5ENS5_IJNS4_1CILi1EEENSA_ILi2EEESB_EEENS1_32KernelTmaWarpSpecializedPingpongEEENS5_IJNSA_ILi64EEESG_NSA_ILi32EEEEEENS_10tfloat32_tENS5_IJlSB_lEEESJ_SK_NS4_8TiledMMAINS4_8MMA_AtomIJNS4_4SM904GMMA29MMA_64x64x8_F32TF32TF32_SS_TNILNSO_7ScaleInE1ELSQ_1EEEEEENS4_6LayoutINS5_IJSB_SB_SB_EEENS5_IJNSA_ILi0EEESV_SV_EEEEENS5_IJNS4_10UnderscoreESY_SY_EEEEENS4_23SM90_TMA_LOAD_MULTICASTENS4_14ComposedLayoutINS4_7SwizzleILi3ELi4ELi3EEENS4_18smem_ptr_flag_bitsILi32EEENST_INS5_IJNSA_ILi8EEESH_EEENS5_IJSH_SB_EEEEEEEvNS4_8identityENS4_13SM90_TMA_LOADES1B_vS1C_EENS_8epilogue10collective6detail29Sm90TmaWarpSpecializedAdapterINS1G_15DefaultEpilogueISJ_SK_SK_NS1F_6thread17LinearCombinationISJ_Li1EffLNS1K_9ScaleType4KindE0ELNS_15FloatRoundStyleE2ESJ_EENS1_15EpilogueDefaultEEEEEvvEEEEvNT_6ParamsE:
	.zero		1664


//--------------------- SYMBOLS --------------------------

	.type		.nv.reservedSmem.offset0,@object
	.size		.nv.reservedSmem.offset0,0x4
	.type		__assertfail,@function
